//
// Generated by NVIDIA NVVM Compiler
//
// Compiler Build ID: CL-36424714
// Cuda compilation tools, release 13.0, V13.0.88
// Based on NVVM 20.0.0
//

.version 9.0
.target sm_100
.address_size 64

	// .globl	_Z16test_loader_warpILN3cub18CUB_300001_SM_100017WarpLoadAlgorithmE0ELi2ELi2EEvPKjPj
.global .align 1 .b8 _ZN30_INTERNAL_4950f7ab_4_k_cu_main4cuda3std3__45__cpo5beginE[1];
.global .align 1 .b8 _ZN30_INTERNAL_4950f7ab_4_k_cu_main4cuda3std3__45__cpo3endE[1];
.global .align 1 .b8 _ZN30_INTERNAL_4950f7ab_4_k_cu_main4cuda3std3__45__cpo6cbeginE[1];
.global .align 1 .b8 _ZN30_INTERNAL_4950f7ab_4_k_cu_main4cuda3std3__45__cpo4cendE[1];
.global .align 1 .b8 _ZN30_INTERNAL_4950f7ab_4_k_cu_main4cuda3std3__45__cpo6rbeginE[1];
.global .align 1 .b8 _ZN30_INTERNAL_4950f7ab_4_k_cu_main4cuda3std3__45__cpo4rendE[1];
.global .align 1 .b8 _ZN30_INTERNAL_4950f7ab_4_k_cu_main4cuda3std3__45__cpo7crbeginE[1];
.global .align 1 .b8 _ZN30_INTERNAL_4950f7ab_4_k_cu_main4cuda3std3__45__cpo5crendE[1];
.global .align 1 .b8 _ZN30_INTERNAL_4950f7ab_4_k_cu_main4cuda3std3__432_GLOBAL__N__4950f7ab_4_k_cu_main6ignoreE[1];
.global .align 1 .b8 _ZN30_INTERNAL_4950f7ab_4_k_cu_main4cuda3std3__419piecewise_constructE[1];
.global .align 1 .b8 _ZN30_INTERNAL_4950f7ab_4_k_cu_main4cuda3std3__48in_placeE[1];
.global .align 1 .b8 _ZN30_INTERNAL_4950f7ab_4_k_cu_main4cuda3std3__420unreachable_sentinelE[1];
.global .align 1 .b8 _ZN30_INTERNAL_4950f7ab_4_k_cu_main4cuda3std3__47nulloptE[1];
.global .align 1 .b8 _ZN30_INTERNAL_4950f7ab_4_k_cu_main4cuda3std3__48unexpectE[1];
.global .align 1 .b8 _ZN30_INTERNAL_4950f7ab_4_k_cu_main4cuda3std6ranges3__45__cpo4swapE[1];
.global .align 1 .b8 _ZN30_INTERNAL_4950f7ab_4_k_cu_main4cuda3std6ranges3__45__cpo9iter_moveE[1];
.global .align 1 .b8 _ZN30_INTERNAL_4950f7ab_4_k_cu_main4cuda3std6ranges3__45__cpo5beginE[1];
.global .align 1 .b8 _ZN30_INTERNAL_4950f7ab_4_k_cu_main4cuda3std6ranges3__45__cpo3endE[1];
.global .align 1 .b8 _ZN30_INTERNAL_4950f7ab_4_k_cu_main4cuda3std6ranges3__45__cpo6cbeginE[1];
.global .align 1 .b8 _ZN30_INTERNAL_4950f7ab_4_k_cu_main4cuda3std6ranges3__45__cpo4cendE[1];
.global .align 1 .b8 _ZN30_INTERNAL_4950f7ab_4_k_cu_main4cuda3std6ranges3__45__cpo7advanceE[1];
.global .align 1 .b8 _ZN30_INTERNAL_4950f7ab_4_k_cu_main4cuda3std6ranges3__45__cpo9iter_swapE[1];
.global .align 1 .b8 _ZN30_INTERNAL_4950f7ab_4_k_cu_main4cuda3std6ranges3__45__cpo4nextE[1];
.global .align 1 .b8 _ZN30_INTERNAL_4950f7ab_4_k_cu_main4cuda3std6ranges3__45__cpo4prevE[1];
.global .align 1 .b8 _ZN30_INTERNAL_4950f7ab_4_k_cu_main4cuda3std6ranges3__45__cpo4dataE[1];
.global .align 1 .b8 _ZN30_INTERNAL_4950f7ab_4_k_cu_main4cuda3std6ranges3__45__cpo5cdataE[1];
.global .align 1 .b8 _ZN30_INTERNAL_4950f7ab_4_k_cu_main4cuda3std6ranges3__45__cpo4sizeE[1];
.global .align 1 .b8 _ZN30_INTERNAL_4950f7ab_4_k_cu_main4cuda3std6ranges3__45__cpo5ssizeE[1];
.global .align 1 .b8 _ZN30_INTERNAL_4950f7ab_4_k_cu_main4cuda3std6ranges3__45__cpo8distanceE[1];
.global .align 1 .b8 _ZN30_INTERNAL_4950f7ab_4_k_cu_main6thrust24THRUST_300001_SM_1000_NS8cuda_cub3parE[1];
.global .align 1 .b8 _ZN30_INTERNAL_4950f7ab_4_k_cu_main6thrust24THRUST_300001_SM_1000_NS8cuda_cub10par_nosyncE[1];
.global .align 1 .b8 _ZN30_INTERNAL_4950f7ab_4_k_cu_main6thrust24THRUST_300001_SM_1000_NS6system6detail10sequential3seqE[1];
.global .align 1 .b8 _ZN30_INTERNAL_4950f7ab_4_k_cu_main6thrust24THRUST_300001_SM_1000_NS12placeholders2_1E[1];
.global .align 1 .b8 _ZN30_INTERNAL_4950f7ab_4_k_cu_main6thrust24THRUST_300001_SM_1000_NS12placeholders2_2E[1];
.global .align 1 .b8 _ZN30_INTERNAL_4950f7ab_4_k_cu_main6thrust24THRUST_300001_SM_1000_NS12placeholders2_3E[1];
.global .align 1 .b8 _ZN30_INTERNAL_4950f7ab_4_k_cu_main6thrust24THRUST_300001_SM_1000_NS12placeholders2_4E[1];
.global .align 1 .b8 _ZN30_INTERNAL_4950f7ab_4_k_cu_main6thrust24THRUST_300001_SM_1000_NS12placeholders2_5E[1];
.global .align 1 .b8 _ZN30_INTERNAL_4950f7ab_4_k_cu_main6thrust24THRUST_300001_SM_1000_NS12placeholders2_6E[1];
.global .align 1 .b8 _ZN30_INTERNAL_4950f7ab_4_k_cu_main6thrust24THRUST_300001_SM_1000_NS12placeholders2_7E[1];
.global .align 1 .b8 _ZN30_INTERNAL_4950f7ab_4_k_cu_main6thrust24THRUST_300001_SM_1000_NS12placeholders2_8E[1];
.global .align 1 .b8 _ZN30_INTERNAL_4950f7ab_4_k_cu_main6thrust24THRUST_300001_SM_1000_NS12placeholders2_9E[1];
.global .align 1 .b8 _ZN30_INTERNAL_4950f7ab_4_k_cu_main6thrust24THRUST_300001_SM_1000_NS12placeholders3_10E[1];
.global .align 1 .b8 _ZN30_INTERNAL_4950f7ab_4_k_cu_main6thrust24THRUST_300001_SM_1000_NS3seqE[1];

.visible .entry _Z16test_loader_warpILN3cub18CUB_300001_SM_100017WarpLoadAlgorithmE0ELi2ELi2EEvPKjPj(
	.param .u64 .ptr .align 1 _Z16test_loader_warpILN3cub18CUB_300001_SM_100017WarpLoadAlgorithmE0ELi2ELi2EEvPKjPj_param_0,
	.param .u64 .ptr .align 1 _Z16test_loader_warpILN3cub18CUB_300001_SM_100017WarpLoadAlgorithmE0ELi2ELi2EEvPKjPj_param_1
)
{
	.reg .b32 	%r<23>;
	.reg .b64 	%rd<14>;

	ld.param.u64 	%rd1, [_Z16test_loader_warpILN3cub18CUB_300001_SM_100017WarpLoadAlgorithmE0ELi2ELi2EEvPKjPj_param_0];
	ld.param.u64 	%rd2, [_Z16test_loader_warpILN3cub18CUB_300001_SM_100017WarpLoadAlgorithmE0ELi2ELi2EEvPKjPj_param_1];
	mov.u32 	%r2, %tid.x;
	mov.u32 	%r3, %ctaid.x;
	mov.u32 	%r4, %ntid.x;
	mul.lo.s32 	%r5, %r3, %r4;
	shl.b32 	%r6, %r5, 1;
	cvt.u64.u32 	%rd3, %r6;
	shl.b32 	%r7, %r2, 1;
	and.b32  	%r8, %r7, 2044;
	cvt.u64.u32 	%rd4, %r8;
	add.s64 	%rd5, %rd3, %rd4;
	// begin inline asm
	mov.u32 %r1, %laneid;
	// end inline asm
	shl.b32 	%r9, %r1, 1;
	and.b32  	%r10, %r9, 2;
	cvta.to.global.u64 	%rd6, %rd1;
	cvt.u64.u32 	%rd7, %r10;
	add.s64 	%rd8, %rd5, %rd7;
	shl.b64 	%rd9, %rd8, 2;
	add.s64 	%rd10, %rd6, %rd9;
	ld.global.nc.u32 	%r11, [%rd10];
	ld.global.nc.u32 	%r12, [%rd10+4];
	cvta.to.global.u64 	%rd11, %rd2;
	bar.sync 	0;
	mov.u32 	%r13, %nctaid.x;
	mul.lo.s32 	%r14, %r4, %r13;
	shl.b32 	%r15, %r14, 1;
	rem.u32 	%r16, %r11, %r15;
	rem.u32 	%r17, %r12, %r15;
	shl.b32 	%r18, %r3, 16;
	or.b32  	%r19, %r18, %r2;
	add.s32 	%r20, %r6, %r7;
	mul.wide.u32 	%rd12, %r20, 4;
	add.s64 	%rd13, %rd11, %rd12;
	st.global.u32 	[%rd13], %r19;
	shl.b32 	%r21, %r16, 16;
	or.b32  	%r22, %r21, %r17;
	st.global.u32 	[%rd13+4], %r22;
	ret;

}
	// .globl	_ZN3cub18CUB_300001_SM_10006detail11EmptyKernelIvEEvv
.visible .entry _ZN3cub18CUB_300001_SM_10006detail11EmptyKernelIvEEvv()
{


	ret;

}
	// .globl	_ZN3cub18CUB_300001_SM_10006detail8for_each13static_kernelINS2_12policy_hub_t12policy_500_tEmN6thrust24THRUST_300001_SM_1000_NS8cuda_cub20__uninitialized_fill7functorINS7_7pointerIjNS8_3tagERjNS7_11use_defaultEEEjEEEEvT0_T1_
.visible .entry _ZN3cub18CUB_300001_SM_10006detail8for_each13static_kernelINS2_12policy_hub_t12policy_500_tEmN6thrust24THRUST_300001_SM_1000_NS8cuda_cub20__uninitialized_fill7functorINS7_7pointerIjNS8_3tagERjNS7_11use_defaultEEEjEEEEvT0_T1_(
	.param .u64 _ZN3cub18CUB_300001_SM_10006detail8for_each13static_kernelINS2_12policy_hub_t12policy_500_tEmN6thrust24THRUST_300001_SM_1000_NS8cuda_cub20__uninitialized_fill7functorINS7_7pointerIjNS8_3tagERjNS7_11use_defaultEEEjEEEEvT0_T1__param_0,
	.param .align 8 .b8 _ZN3cub18CUB_300001_SM_10006detail8for_each13static_kernelINS2_12policy_hub_t12policy_500_tEmN6thrust24THRUST_300001_SM_1000_NS8cuda_cub20__uninitialized_fill7functorINS7_7pointerIjNS8_3tagERjNS7_11use_defaultEEEjEEEEvT0_T1__param_1[16]
)
.maxntid 256
{
	.reg .pred 	%p<4>;
	.reg .b16 	%rs<5>;
	.reg .b32 	%r<12>;
	.reg .b64 	%rd<16>;

	ld.param.u32 	%r3, [_ZN3cub18CUB_300001_SM_10006detail8for_each13static_kernelINS2_12policy_hub_t12policy_500_tEmN6thrust24THRUST_300001_SM_1000_NS8cuda_cub20__uninitialized_fill7functorINS7_7pointerIjNS8_3tagERjNS7_11use_defaultEEEjEEEEvT0_T1__param_1+8];
	ld.param.u64 	%rd4, [_ZN3cub18CUB_300001_SM_10006detail8for_each13static_kernelINS2_12policy_hub_t12policy_500_tEmN6thrust24THRUST_300001_SM_1000_NS8cuda_cub20__uninitialized_fill7functorINS7_7pointerIjNS8_3tagERjNS7_11use_defaultEEEjEEEEvT0_T1__param_1];
	ld.param.u64 	%rd5, [_ZN3cub18CUB_300001_SM_10006detail8for_each13static_kernelINS2_12policy_hub_t12policy_500_tEmN6thrust24THRUST_300001_SM_1000_NS8cuda_cub20__uninitialized_fill7functorINS7_7pointerIjNS8_3tagERjNS7_11use_defaultEEEjEEEEvT0_T1__param_0];
	mov.u32 	%r9, %ctaid.x;
	mul.wide.u32 	%rd1, %r9, 512;
	sub.s64 	%rd2, %rd5, %rd1;
	setp.lt.u64 	%p1, %rd2, 512;
	@%p1 bra 	$L__BB2_2;
	mov.u32 	%r11, %tid.x;
	cvta.to.global.u64 	%rd11, %rd4;
	cvt.u64.u32 	%rd12, %r11;
	add.s64 	%rd13, %rd1, %rd12;
	shl.b64 	%rd14, %rd13, 2;
	add.s64 	%rd15, %rd11, %rd14;
	st.global.u32 	[%rd15], %r3;
	st.global.u32 	[%rd15+1024], %r3;
	bra.uni 	$L__BB2_6;
$L__BB2_2:
	cvta.to.global.u64 	%rd6, %rd4;
	mov.u32 	%r2, %tid.x;
	cvt.u64.u32 	%rd7, %r2;
	setp.le.u64 	%p2, %rd2, %rd7;
	add.s64 	%rd8, %rd1, %rd7;
	shl.b64 	%rd9, %rd8, 2;
	add.s64 	%rd3, %rd6, %rd9;
	@%p2 bra 	$L__BB2_4;
	st.global.u32 	[%rd3], %r3;
$L__BB2_4:
	add.s32 	%r10, %r2, 256;
	cvt.u64.u32 	%rd10, %r10;
	setp.le.u64 	%p3, %rd2, %rd10;
	@%p3 bra 	$L__BB2_6;
	st.global.u32 	[%rd3+1024], %r3;
$L__BB2_6:
	ret;

}
	// .globl	_ZN3cub18CUB_300001_SM_10006detail8for_each13static_kernelINS2_12policy_hub_t12policy_500_tElN6thrust24THRUST_300001_SM_1000_NS8cuda_cub10__tabulate7functorINS7_6detail15normal_iteratorINS7_7pointerIjNS8_3tagERjNS7_11use_defaultEEEEENS7_6system6detail7generic6detail22compute_sequence_valueIivEElEEEEvT0_T1_
.visible .entry _ZN3cub18CUB_300001_SM_10006detail8for_each13static_kernelINS2_12policy_hub_t12policy_500_tElN6thrust24THRUST_300001_SM_1000_NS8cuda_cub10__tabulate7functorINS7_6detail15normal_iteratorINS7_7pointerIjNS8_3tagERjNS7_11use_defaultEEEEENS7_6system6detail7generic6detail22compute_sequence_valueIivEElEEEEvT0_T1_(
	.param .u64 _ZN3cub18CUB_300001_SM_10006detail8for_each13static_kernelINS2_12policy_hub_t12policy_500_tElN6thrust24THRUST_300001_SM_1000_NS8cuda_cub10__tabulate7functorINS7_6detail15normal_iteratorINS7_7pointerIjNS8_3tagERjNS7_11use_defaultEEEEENS7_6system6detail7generic6detail22compute_sequence_valueIivEElEEEEvT0_T1__param_0,
	.param .align 8 .b8 _ZN3cub18CUB_300001_SM_10006detail8for_each13static_kernelINS2_12policy_hub_t12policy_500_tElN6thrust24THRUST_300001_SM_1000_NS8cuda_cub10__tabulate7functorINS7_6detail15normal_iteratorINS7_7pointerIjNS8_3tagERjNS7_11use_defaultEEEEENS7_6system6detail7generic6detail22compute_sequence_valueIivEElEEEEvT0_T1__param_1[16]
)
.maxntid 256
{
	.reg .pred 	%p<4>;
	.reg .b32 	%r<18>;
	.reg .b64 	%rd<20>;

	ld.param.u64 	%rd7, [_ZN3cub18CUB_300001_SM_10006detail8for_each13static_kernelINS2_12policy_hub_t12policy_500_tElN6thrust24THRUST_300001_SM_1000_NS8cuda_cub10__tabulate7functorINS7_6detail15normal_iteratorINS7_7pointerIjNS8_3tagERjNS7_11use_defaultEEEEENS7_6system6detail7generic6detail22compute_sequence_valueIivEElEEEEvT0_T1__param_1];
	ld.param.u64 	%rd8, [_ZN3cub18CUB_300001_SM_10006detail8for_each13static_kernelINS2_12policy_hub_t12policy_500_tElN6thrust24THRUST_300001_SM_1000_NS8cuda_cub10__tabulate7functorINS7_6detail15normal_iteratorINS7_7pointerIjNS8_3tagERjNS7_11use_defaultEEEEENS7_6system6detail7generic6detail22compute_sequence_valueIivEElEEEEvT0_T1__param_0];
	ld.param.v2.u32 	{%r3, %r4}, [_ZN3cub18CUB_300001_SM_10006detail8for_each13static_kernelINS2_12policy_hub_t12policy_500_tElN6thrust24THRUST_300001_SM_1000_NS8cuda_cub10__tabulate7functorINS7_6detail15normal_iteratorINS7_7pointerIjNS8_3tagERjNS7_11use_defaultEEEEENS7_6system6detail7generic6detail22compute_sequence_valueIivEElEEEEvT0_T1__param_1+8];
	mov.u32 	%r5, %ctaid.x;
	mul.wide.u32 	%rd1, %r5, 512;
	sub.s64 	%rd2, %rd8, %rd1;
	setp.lt.s64 	%p1, %rd2, 512;
	@%p1 bra 	$L__BB3_2;
	mov.u32 	%r13, %tid.x;
	cvta.to.global.u64 	%rd15, %rd7;
	cvt.u64.u32 	%rd16, %r13;
	add.s64 	%rd17, %rd1, %rd16;
	cvt.u32.u64 	%r14, %rd17;
	mad.lo.s32 	%r15, %r4, %r14, %r3;
	shl.b64 	%rd18, %rd17, 2;
	add.s64 	%rd19, %rd15, %rd18;
	st.global.u32 	[%rd19], %r15;
	add.s32 	%r16, %r14, 256;
	mad.lo.s32 	%r17, %r4, %r16, %r3;
	st.global.u32 	[%rd19+1024], %r17;
	bra.uni 	$L__BB3_6;
$L__BB3_2:
	cvta.to.global.u64 	%rd3, %rd7;
	mov.u32 	%r6, %tid.x;
	cvt.s64.s32 	%rd4, %rd2;
	cvt.u64.u32 	%rd5, %r6;
	setp.le.s64 	%p2, %rd4, %rd5;
	@%p2 bra 	$L__BB3_4;
	add.s64 	%rd9, %rd1, %rd5;
	cvt.u32.u64 	%r7, %rd9;
	mad.lo.s32 	%r8, %r4, %r7, %r3;
	shl.b64 	%rd10, %rd9, 2;
	add.s64 	%rd11, %rd3, %rd10;
	st.global.u32 	[%rd11], %r8;
$L__BB3_4:
	cvt.u32.u64 	%r9, %rd5;
	add.s32 	%r10, %r9, 256;
	cvt.u64.u32 	%rd6, %r10;
	setp.le.s64 	%p3, %rd4, %rd6;
	@%p3 bra 	$L__BB3_6;
	add.s64 	%rd12, %rd1, %rd6;
	shl.b64 	%rd13, %rd12, 2;
	cvt.u32.u64 	%r11, %rd12;
	mad.lo.s32 	%r12, %r4, %r11, %r3;
	add.s64 	%rd14, %rd13, %rd3;
	st.global.u32 	[%rd14], %r12;
$L__BB3_6:
	ret;

}


// ===== COMPILED SASS (sm_100) =====

	.target	sm_100

	.elftype	@"ET_EXEC"


//--------------------- .note.nv.tkinfo           --------------------------
	.section	.note.nv.tkinfo,"",@"SHT_NOTE"
	.sectionflags	@"SHF_NOTE_NV_TKINFO"
	.tkinfo
        /*0018*/ 	.word	0x00000002
        /*0030*/ 	.string	""
        /*0030*/ 	.string	"ptxas"
        /*0030*/ 	.string	"Cuda compilation tools, release 13.0, V13.0.88"
        /*0030*/ 	.string	"Build cuda_13.0.r13.0/compiler.36424714_0"
        /*0030*/ 	.string	"-arch sm_100 -m 64 "



//--------------------- .note.nv.cuinfo           --------------------------
	.section	.note.nv.cuinfo,"",@"SHT_NOTE"
	.sectionflags	@"SHF_NOTE_NV_CUINFO"
        /*0018*/ 	.short	0x0002
        /*001a*/ 	.short	0x0064
        /*001c*/ 	.short	0x0082
	.zero		2


//--------------------- .nv.info                  --------------------------
	.section	.nv.info,"",@"SHT_CUDA_INFO"
	.align	4


	//----- nvinfo : EIATTR_REGCOUNT
	.align		4
        /*0000*/ 	.byte	0x04, 0x2f
        /*0002*/ 	.short	(.L_44 - .L_43)
	.align		4
.L_43:
        /*0004*/ 	.word	index@(_Z16test_loader_warpILN3cub18CUB_300001_SM_100017WarpLoadAlgorithmE0ELi2ELi2EEvPKjPj)
        /*0008*/ 	.word	0x0000000e


	//----- nvinfo : EIATTR_FRAME_SIZE
	.align		4
.L_44:
        /*000c*/ 	.byte	0x04, 0x11
        /*000e*/ 	.short	(.L_46 - .L_45)
	.align		4
.L_45:
        /*0010*/ 	.word	index@(_Z16test_loader_warpILN3cub18CUB_300001_SM_100017WarpLoadAlgorithmE0ELi2ELi2EEvPKjPj)
        /*0014*/ 	.word	0x00000000


	//----- nvinfo : EIATTR_REGCOUNT
	.align		4
.L_46:
        /*0018*/ 	.byte	0x04, 0x2f
        /*001a*/ 	.short	(.L_48 - .L_47)
	.align		4
.L_47:
        /*001c*/ 	.word	index@(_ZN3cub18CUB_300001_SM_10006detail11EmptyKernelIvEEvv)
        /*0020*/ 	.word	0x00000004


	//----- nvinfo : EIATTR_FRAME_SIZE
	.align		4
.L_48:
        /*0024*/ 	.byte	0x04, 0x11
        /*0026*/ 	.short	(.L_50 - .L_49)
	.align		4
.L_49:
        /*0028*/ 	.word	index@(_ZN3cub18CUB_300001_SM_10006detail11EmptyKernelIvEEvv)
        /*002c*/ 	.word	0x00000000


	//----- nvinfo : EIATTR_REGCOUNT
	.align		4
.L_50:
        /*0030*/ 	.byte	0x04, 0x2f
        /*0032*/ 	.short	(.L_52 - .L_51)
	.align		4
.L_51:
        /*0034*/ 	.word	index@(_ZN3cub18CUB_300001_SM_10006detail8for_each13static_kernelINS2_12policy_hub_t12policy_500_tEmN6thrust24THRUST_300001_SM_1000_NS8cuda_cub20__uninitialized_fill7functorINS7_7pointerIjNS8_3tagERjNS7_11use_defaultEEEjEEEEvT0_T1_)
        /*0038*/ 	.word	0x00000008


	//----- nvinfo : EIATTR_FRAME_SIZE
	.align		4
.L_52:
        /*003c*/ 	.byte	0x04, 0x11
        /*003e*/ 	.short	(.L_54 - .L_53)
	.align		4
.L_53:
        /*0040*/ 	.word	index@(_ZN3cub18CUB_300001_SM_10006detail8for_each13static_kernelINS2_12policy_hub_t12policy_500_tEmN6thrust24THRUST_300001_SM_1000_NS8cuda_cub20__uninitialized_fill7functorINS7_7pointerIjNS8_3tagERjNS7_11use_defaultEEEjEEEEvT0_T1_)
        /*0044*/ 	.word	0x00000000


	//----- nvinfo : EIATTR_REGCOUNT
	.align		4
.L_54:
        /*0048*/ 	.byte	0x04, 0x2f
        /*004a*/ 	.short	(.L_56 - .L_55)
	.align		4
.L_55:
        /*004c*/ 	.word	index@(_ZN3cub18CUB_300001_SM_10006detail8for_each13static_kernelINS2_12policy_hub_t12policy_500_tElN6thrust24THRUST_300001_SM_1000_NS8cuda_cub10__tabulate7functorINS7_6detail15normal_iteratorINS7_7pointerIjNS8_3tagERjNS7_11use_defaultEEEEENS7_6system6detail7generic6detail22compute_sequence_valueIivEElEEEEvT0_T1_)
        /*0050*/ 	.word	0x0000000a


	//----- nvinfo : EIATTR_FRAME_SIZE
	.align		4
.L_56:
        /*0054*/ 	.byte	0x04, 0x11
        /*0056*/ 	.short	(.L_58 - .L_57)
	.align		4
.L_57:
        /*0058*/ 	.word	index@(_ZN3cub18CUB_300001_SM_10006detail8for_each13static_kernelINS2_12policy_hub_t12policy_500_tElN6thrust24THRUST_300001_SM_1000_NS8cuda_cub10__tabulate7functorINS7_6detail15normal_iteratorINS7_7pointerIjNS8_3tagERjNS7_11use_defaultEEEEENS7_6system6detail7generic6detail22compute_sequence_valueIivEElEEEEvT0_T1_)
        /*005c*/ 	.word	0x00000000


	//----- nvinfo : EIATTR_MIN_STACK_SIZE
	.align		4
.L_58:
        /*0060*/ 	.byte	0x04, 0x12
        /*0062*/ 	.short	(.L_60 - .L_59)
	.align		4
.L_59:
        /*0064*/ 	.word	index@(_ZN3cub18CUB_300001_SM_10006detail8for_each13static_kernelINS2_12policy_hub_t12policy_500_tElN6thrust24THRUST_300001_SM_1000_NS8cuda_cub10__tabulate7functorINS7_6detail15normal_iteratorINS7_7pointerIjNS8_3tagERjNS7_11use_defaultEEEEENS7_6system6detail7generic6detail22compute_sequence_valueIivEElEEEEvT0_T1_)
        /*0068*/ 	.word	0x00000000


	//----- nvinfo : EIATTR_MIN_STACK_SIZE
	.align		4
.L_60:
        /*006c*/ 	.byte	0x04, 0x12
        /*006e*/ 	.short	(.L_62 - .L_61)
	.align		4
.L_61:
        /*0070*/ 	.word	index@(_ZN3cub18CUB_300001_SM_10006detail8for_each13static_kernelINS2_12policy_hub_t12policy_500_tEmN6thrust24THRUST_300001_SM_1000_NS8cuda_cub20__uninitialized_fill7functorINS7_7pointerIjNS8_3tagERjNS7_11use_defaultEEEjEEEEvT0_T1_)
        /*0074*/ 	.word	0x00000000


	//----- nvinfo : EIATTR_MIN_STACK_SIZE
	.align		4
.L_62:
        /*0078*/ 	.byte	0x04, 0x12
        /*007a*/ 	.short	(.L_64 - .L_63)
	.align		4
.L_63:
        /*007c*/ 	.word	index@(_ZN3cub18CUB_300001_SM_10006detail11EmptyKernelIvEEvv)
        /*0080*/ 	.word	0x00000000


	//----- nvinfo : EIATTR_MIN_STACK_SIZE
	.align		4
.L_64:
        /*0084*/ 	.byte	0x04, 0x12
        /*0086*/ 	.short	(.L_66 - .L_65)
	.align		4
.L_65:
        /*0088*/ 	.word	index@(_Z16test_loader_warpILN3cub18CUB_300001_SM_100017WarpLoadAlgorithmE0ELi2ELi2EEvPKjPj)
        /*008c*/ 	.word	0x00000000
.L_66:


//--------------------- .nv.compat                --------------------------
	.section	.nv.compat,"",@"SHT_CUDA_COMPAT_INFO"
	.align	4
        /*0000*/ 	.byte	0x02, 0x09, 0x00, 0x00, 0x02, 0x02, 0x01, 0x00, 0x02, 0x05, 0x05, 0x00, 0x03, 0x07, 0x01, 0x01
        /*0010*/ 	.byte	0x02, 0x03, 0x00, 0x00, 0x02, 0x06, 0x01, 0x00, 0x04, 0x0b, 0x08, 0x00, 0x09, 0x00, 0x00, 0x00
        /*0020*/ 	.byte	0x00, 0x00, 0x00, 0x00


//--------------------- .nv.info._ZN3cub18CUB_300001_SM_10006detail8for_each13static_kernelINS2_12policy_hub_t12policy_500_tElN6thrust24THRUST_300001_SM_1000_NS8cuda_cub10__tabulate7functorINS7_6detail15normal_iteratorINS7_7pointerIjNS8_3tagERjNS7_11use_defaultEEEEENS7_6system6detail7generic6detail22compute_sequence_valueIivEElEEEEvT0_T1_ --------------------------
	.section	.nv.info._ZN3cub18CUB_300001_SM_10006detail8for_each13static_kernelINS2_12policy_hub_t12policy_500_tElN6thrust24THRUST_300001_SM_1000_NS8cuda_cub10__tabulate7functorINS7_6detail15normal_iteratorINS7_7pointerIjNS8_3tagERjNS7_11use_defaultEEEEENS7_6system6detail7generic6detail22compute_sequence_valueIivEElEEEEvT0_T1_,"",@"SHT_CUDA_INFO"
	.sectionflags	@""
	.align	4


	//----- nvinfo : EIATTR_CUDA_API_VERSION
	.align		4
        /*0000*/ 	.byte	0x04, 0x37
        /*0002*/ 	.short	(.L_68 - .L_67)
.L_67:
        /*0004*/ 	.word	0x00000082


	//----- nvinfo : EIATTR_KPARAM_INFO
	.align		4
.L_68:
        /*0008*/ 	.byte	0x04, 0x17
        /*000a*/ 	.short	(.L_70 - .L_69)
.L_69:
        /*000c*/ 	.word	0x00000000
        /*0010*/ 	.short	0x0001
        /*0012*/ 	.short	0x0008
        /*0014*/ 	.byte	0x00, 0xf0, 0x41, 0x00


	//----- nvinfo : EIATTR_KPARAM_INFO
	.align		4
.L_70:
        /*0018*/ 	.byte	0x04, 0x17
        /*001a*/ 	.short	(.L_72 - .L_71)
.L_71:
        /*001c*/ 	.word	0x00000000
        /*0020*/ 	.short	0x0000
        /*0022*/ 	.short	0x0000
        /*0024*/ 	.byte	0x00, 0xf0, 0x21, 0x00


	//----- nvinfo : EIATTR_SPARSE_MMA_MASK
	.align		4
.L_72:
        /*0028*/ 	.byte	0x03, 0x50
        /*002a*/ 	.short	0x0000


	//----- nvinfo : EIATTR_MAXREG_COUNT
	.align		4
        /*002c*/ 	.byte	0x03, 0x1b
        /*002e*/ 	.short	0x00ff


	//----- nvinfo : EIATTR_MERCURY_ISA_VERSION
	.align		4
        /*0030*/ 	.byte	0x03, 0x5f
        /*0032*/ 	.short	0x0101


	//----- nvinfo : EIATTR_VRC_CTA_INIT_COUNT
	.align		4
        /*0034*/ 	.byte	0x02, 0x4a
	.zero		1
	.zero		1


	//----- nvinfo : EIATTR_EXIT_INSTR_OFFSETS
	.align		4
        /*0038*/ 	.byte	0x04, 0x1c
        /*003a*/ 	.short	(.L_74 - .L_73)


	//   ....[0]....
.L_73:
        /*003c*/ 	.word	0x00000160


	//   ....[1]....
        /*0040*/ 	.word	0x000002b0


	//   ....[2]....
        /*0044*/ 	.word	0x00000340


	//----- nvinfo : EIATTR_MAX_THREADS
	.align		4
.L_74:
        /*0048*/ 	.byte	0x04, 0x05
        /*004a*/ 	.short	(.L_76 - .L_75)
.L_75:
        /*004c*/ 	.word	0x00000100
        /*0050*/ 	.word	0x00000001
        /*0054*/ 	.word	0x00000001


	//----- nvinfo : EIATTR_CRS_STACK_SIZE
	.align		4
.L_76:
        /*0058*/ 	.byte	0x04, 0x1e
        /*005a*/ 	.short	(.L_78 - .L_77)
.L_77:
        /*005c*/ 	.word	0x00000000


	//----- nvinfo : EIATTR_CBANK_PARAM_SIZE
	.align		4
.L_78:
        /*0060*/ 	.byte	0x03, 0x19
        /*0062*/ 	.short	0x0018


	//----- nvinfo : EIATTR_PARAM_CBANK
	.align		4
        /*0064*/ 	.byte	0x04, 0x0a
        /*0066*/ 	.short	(.L_80 - .L_79)
	.align		4
.L_79:
        /*0068*/ 	.word	index@(.nv.constant0._ZN3cub18CUB_300001_SM_10006detail8for_each13static_kernelINS2_12policy_hub_t12policy_500_tElN6thrust24THRUST_300001_SM_1000_NS8cuda_cub10__tabulate7functorINS7_6detail15normal_iteratorINS7_7pointerIjNS8_3tagERjNS7_11use_defaultEEEEENS7_6system6detail7generic6detail22compute_sequence_valueIivEElEEEEvT0_T1_)
        /*006c*/ 	.short	0x0380
        /*006e*/ 	.short	0x0018


	//----- nvinfo : EIATTR_SW_WAR
	.align		4
.L_80:
        /*0070*/ 	.byte	0x04, 0x36
        /*0072*/ 	.short	(.L_82 - .L_81)
.L_81:
        /*0074*/ 	.word	0x00000008
.L_82:


//--------------------- .nv.info._ZN3cub18CUB_300001_SM_10006detail8for_each13static_kernelINS2_12policy_hub_t12policy_500_tEmN6thrust24THRUST_300001_SM_1000_NS8cuda_cub20__uninitialized_fill7functorINS7_7pointerIjNS8_3tagERjNS7_11use_defaultEEEjEEEEvT0_T1_ --------------------------
	.section	.nv.info._ZN3cub18CUB_300001_SM_10006detail8for_each13static_kernelINS2_12policy_hub_t12policy_500_tEmN6thrust24THRUST_300001_SM_1000_NS8cuda_cub20__uninitialized_fill7functorINS7_7pointerIjNS8_3tagERjNS7_11use_defaultEEEjEEEEvT0_T1_,"",@"SHT_CUDA_INFO"
	.sectionflags	@""
	.align	4


	//----- nvinfo : EIATTR_CUDA_API_VERSION
	.align		4
        /*0000*/ 	.byte	0x04, 0x37
        /*0002*/ 	.short	(.L_84 - .L_83)
.L_83:
        /*0004*/ 	.word	0x00000082


	//----- nvinfo : EIATTR_KPARAM_INFO
	.align		4
.L_84:
        /*0008*/ 	.byte	0x04, 0x17
        /*000a*/ 	.short	(.L_86 - .L_85)
.L_85:
        /*000c*/ 	.word	0x00000000
        /*0010*/ 	.short	0x0001
        /*0012*/ 	.short	0x0008
        /*0014*/ 	.byte	0x00, 0xf0, 0x41, 0x00


	//----- nvinfo : EIATTR_KPARAM_INFO
	.align		4
.L_86:
        /*0018*/ 	.byte	0x04, 0x17
        /*001a*/ 	.short	(.L_88 - .L_87)
.L_87:
        /*001c*/ 	.word	0x00000000
        /*0020*/ 	.short	0x0000
        /*0022*/ 	.short	0x0000
        /*0024*/ 	.byte	0x00, 0xf0, 0x21, 0x00


	//----- nvinfo : EIATTR_SPARSE_MMA_MASK
	.align		4
.L_88:
        /*0028*/ 	.byte	0x03, 0x50
        /*002a*/ 	.short	0x0000


	//----- nvinfo : EIATTR_MAXREG_COUNT
	.align		4
        /*002c*/ 	.byte	0x03, 0x1b
        /*002e*/ 	.short	0x00ff


	//----- nvinfo : EIATTR_MERCURY_ISA_VERSION
	.align		4
        /*0030*/ 	.byte	0x03, 0x5f
        /*0032*/ 	.short	0x0101


	//----- nvinfo : EIATTR_VRC_CTA_INIT_COUNT
	.align		4
        /*0034*/ 	.byte	0x02, 0x4a
	.zero		1
	.zero		1


	//----- nvinfo : EIATTR_EXIT_INSTR_OFFSETS
	.align		4
        /*0038*/ 	.byte	0x04, 0x1c
        /*003a*/ 	.short	(.L_90 - .L_89)


	//   ....[0]....
.L_89:
        /*003c*/ 	.word	0x00000130


	//   ....[1]....
        /*0040*/ 	.word	0x00000230


	//   ....[2]....
        /*0044*/ 	.word	0x00000260


	//----- nvinfo : EIATTR_MAX_THREADS
	.align		4
.L_90:
        /*0048*/ 	.byte	0x04, 0x05
        /*004a*/ 	.short	(.L_92 - .L_91)
.L_91:
        /*004c*/ 	.word	0x00000100
        /*0050*/ 	.word	0x00000001
        /*0054*/ 	.word	0x00000001


	//----- nvinfo : EIATTR_CBANK_PARAM_SIZE
	.align		4
.L_92:
        /*0058*/ 	.byte	0x03, 0x19
        /*005a*/ 	.short	0x0018


	//----- nvinfo : EIATTR_PARAM_CBANK
	.align		4
        /*005c*/ 	.byte	0x04, 0x0a
        /*005e*/ 	.short	(.L_94 - .L_93)
	.align		4
.L_93:
        /*0060*/ 	.word	index@(.nv.constant0._ZN3cub18CUB_300001_SM_10006detail8for_each13static_kernelINS2_12policy_hub_t12policy_500_tEmN6thrust24THRUST_300001_SM_1000_NS8cuda_cub20__uninitialized_fill7functorINS7_7pointerIjNS8_3tagERjNS7_11use_defaultEEEjEEEEvT0_T1_)
        /*0064*/ 	.short	0x0380
        /*0066*/ 	.short	0x0018


	//----- nvinfo : EIATTR_SW_WAR
	.align		4
.L_94:
        /*0068*/ 	.byte	0x04, 0x36
        /*006a*/ 	.short	(.L_96 - .L_95)
.L_95:
        /*006c*/ 	.word	0x00000008
.L_96:


//--------------------- .nv.info._ZN3cub18CUB_300001_SM_10006detail11EmptyKernelIvEEvv --------------------------
	.section	.nv.info._ZN3cub18CUB_300001_SM_10006detail11EmptyKernelIvEEvv,"",@"SHT_CUDA_INFO"
	.sectionflags	@""
	.align	4


	//----- nvinfo : EIATTR_CUDA_API_VERSION
	.align		4
        /*0000*/ 	.byte	0x04, 0x37
        /*0002*/ 	.short	(.L_98 - .L_97)
.L_97:
        /*0004*/ 	.word	0x00000082


	//----- nvinfo : EIATTR_SPARSE_MMA_MASK
	.align		4
.L_98:
        /*0008*/ 	.byte	0x03, 0x50
        /*000a*/ 	.short	0x0000


	//----- nvinfo : EIATTR_MAXREG_COUNT
	.align		4
        /*000c*/ 	.byte	0x03, 0x1b
        /*000e*/ 	.short	0x00ff


	//----- nvinfo : EIATTR_MERCURY_ISA_VERSION
	.align		4
        /*0010*/ 	.byte	0x03, 0x5f
        /*0012*/ 	.short	0x0101


	//----- nvinfo : EIATTR_VRC_CTA_INIT_COUNT
	.align		4
        /*0014*/ 	.byte	0x02, 0x4a
	.zero		1
	.zero		1


	//----- nvinfo : EIATTR_EXIT_INSTR_OFFSETS
	.align		4
        /*0018*/ 	.byte	0x04, 0x1c
        /*001a*/ 	.short	(.L_100 - .L_99)


	//   ....[0]....
.L_99:
        /*001c*/ 	.word	0x00000010


	//----- nvinfo : EIATTR_SW_WAR
	.align		4
.L_100:
        /*0020*/ 	.byte	0x04, 0x36
        /*0022*/ 	.short	(.L_102 - .L_101)
.L_101:
        /*0024*/ 	.word	0x00000008
.L_102:


//--------------------- .nv.info._Z16test_loader_warpILN3cub18CUB_300001_SM_100017WarpLoadAlgorithmE0ELi2ELi2EEvPKjPj --------------------------
	.section	.nv.info._Z16test_loader_warpILN3cub18CUB_300001_SM_100017WarpLoadAlgorithmE0ELi2ELi2EEvPKjPj,"",@"SHT_CUDA_INFO"
	.sectionflags	@""
	.align	4


	//----- nvinfo : EIATTR_CUDA_API_VERSION
	.align		4
        /*0000*/ 	.byte	0x04, 0x37
        /*0002*/ 	.short	(.L_104 - .L_103)
.L_103:
        /*0004*/ 	.word	0x00000082


	//----- nvinfo : EIATTR_KPARAM_INFO
	.align		4
.L_104:
        /*0008*/ 	.byte	0x04, 0x17
        /*000a*/ 	.short	(.L_106 - .L_105)
.L_105:
        /*000c*/ 	.word	0x00000000
        /*0010*/ 	.short	0x0001
        /*0012*/ 	.short	0x0008
        /*0014*/ 	.byte	0x00, 0xf5, 0x21, 0x00


	//----- nvinfo : EIATTR_KPARAM_INFO
	.align		4
.L_106:
        /*0018*/ 	.byte	0x04, 0x17
        /*001a*/ 	.short	(.L_108 - .L_107)
.L_107:
        /*001c*/ 	.word	0x00000000
        /*0020*/ 	.short	0x0000
        /*0022*/ 	.short	0x0000
        /*0024*/ 	.byte	0x00, 0xf5, 0x21, 0x00


	//----- nvinfo : EIATTR_SPARSE_MMA_MASK
	.align		4
.L_108:
        /*0028*/ 	.byte	0x03, 0x50
        /*002a*/ 	.short	0x0000


	//----- nvinfo : EIATTR_MAXREG_COUNT
	.align		4
        /*002c*/ 	.byte	0x03, 0x1b
        /*002e*/ 	.short	0x00ff


	//----- nvinfo : EIATTR_NUM_BARRIERS
	.align		4
        /*0030*/ 	.byte	0x02, 0x4c
        /*0032*/ 	.byte	0x01
	.zero		1


	//----- nvinfo : EIATTR_MERCURY_ISA_VERSION
	.align		4
        /*0034*/ 	.byte	0x03, 0x5f
        /*0036*/ 	.short	0x0101


	//----- nvinfo : EIATTR_VRC_CTA_INIT_COUNT
	.align		4
        /*0038*/ 	.byte	0x02, 0x4a
	.zero		1
	.zero		1


	//----- nvinfo : EIATTR_EXIT_INSTR_OFFSETS
	.align		4
        /*003c*/ 	.byte	0x04, 0x1c
        /*003e*/ 	.short	(.L_110 - .L_109)


	//   ....[0]....
.L_109:
        /*0040*/ 	.word	0x000003a0


	//----- nvinfo : EIATTR_CBANK_PARAM_SIZE
	.align		4
.L_110:
        /*0044*/ 	.byte	0x03, 0x19
        /*0046*/ 	.short	0x0010


	//----- nvinfo : EIATTR_PARAM_CBANK
	.align		4
        /*0048*/ 	.byte	0x04, 0x0a
        /*004a*/ 	.short	(.L_112 - .L_111)
	.align		4
.L_111:
        /*004c*/ 	.word	index@(.nv.constant0._Z16test_loader_warpILN3cub18CUB_300001_SM_100017WarpLoadAlgorithmE0ELi2ELi2EEvPKjPj)
        /*0050*/ 	.short	0x0380
        /*0052*/ 	.short	0x0010


	//----- nvinfo : EIATTR_SW_WAR
	.align		4
.L_112:
        /*0054*/ 	.byte	0x04, 0x36
        /*0056*/ 	.short	(.L_114 - .L_113)
.L_113:
        /*0058*/ 	.word	0x00000008
.L_114:


//--------------------- .nv.callgraph             --------------------------
	.section	.nv.callgraph,"",@"SHT_CUDA_CALLGRAPH"
	.align	4
	.sectionentsize	8
	.align		4
        /*0000*/ 	.word	0x00000000
	.align		4
        /*0004*/ 	.word	0xffffffff
	.align		4
        /*0008*/ 	.word	0x00000000
	.align		4
        /*000c*/ 	.word	0xfffffffe
	.align		4
        /*0010*/ 	.word	0x00000000
	.align		4
        /*0014*/ 	.word	0xfffffffd
	.align		4
        /*0018*/ 	.word	0x00000000
	.align		4
        /*001c*/ 	.word	0xfffffffc


//--------------------- .nv.constant4             --------------------------
	.section	.nv.constant4,"a",@progbits
	.align	8
	.align		8
.nv.constant4:
        /*0000*/ 	.dword	_ZN30_INTERNAL_4950f7ab_4_k_cu_main4cuda3std3__45__cpo5beginE
	.align		8
        /*0008*/ 	.dword	_ZN30_INTERNAL_4950f7ab_4_k_cu_main4cuda3std3__45__cpo3endE
	.align		8
        /*0010*/ 	.dword	_ZN30_INTERNAL_4950f7ab_4_k_cu_main4cuda3std3__45__cpo6cbeginE
	.align		8
        /*0018*/ 	.dword	_ZN30_INTERNAL_4950f7ab_4_k_cu_main4cuda3std3__45__cpo4cendE
	.align		8
        /*0020*/ 	.dword	_ZN30_INTERNAL_4950f7ab_4_k_cu_main4cuda3std3__45__cpo6rbeginE
	.align		8
        /*0028*/ 	.dword	_ZN30_INTERNAL_4950f7ab_4_k_cu_main4cuda3std3__45__cpo4rendE
	.align		8
        /*0030*/ 	.dword	_ZN30_INTERNAL_4950f7ab_4_k_cu_main4cuda3std3__45__cpo7crbeginE
	.align		8
        /*0038*/ 	.dword	_ZN30_INTERNAL_4950f7ab_4_k_cu_main4cuda3std3__45__cpo5crendE
	.align		8
        /*0040*/ 	.dword	_ZN30_INTERNAL_4950f7ab_4_k_cu_main4cuda3std3__432_GLOBAL__N__4950f7ab_4_k_cu_main6ignoreE
	.align		8
        /*0048*/ 	.dword	_ZN30_INTERNAL_4950f7ab_4_k_cu_main4cuda3std3__419piecewise_constructE
	.align		8
        /*0050*/ 	.dword	_ZN30_INTERNAL_4950f7ab_4_k_cu_main4cuda3std3__48in_placeE
	.align		8
        /*0058*/ 	.dword	_ZN30_INTERNAL_4950f7ab_4_k_cu_main4cuda3std3__420unreachable_sentinelE
	.align		8
        /*0060*/ 	.dword	_ZN30_INTERNAL_4950f7ab_4_k_cu_main4cuda3std3__47nulloptE
	.align		8
        /*0068*/ 	.dword	_ZN30_INTERNAL_4950f7ab_4_k_cu_main4cuda3std3__48unexpectE
	.align		8
        /*0070*/ 	.dword	_ZN30_INTERNAL_4950f7ab_4_k_cu_main4cuda3std6ranges3__45__cpo4swapE
	.align		8
        /*0078*/ 	.dword	_ZN30_INTERNAL_4950f7ab_4_k_cu_main4cuda3std6ranges3__45__cpo9iter_moveE
	.align		8
        /*0080*/ 	.dword	_ZN30_INTERNAL_4950f7ab_4_k_cu_main4cuda3std6ranges3__45__cpo5beginE
	.align		8
        /*0088*/ 	.dword	_ZN30_INTERNAL_4950f7ab_4_k_cu_main4cuda3std6ranges3__45__cpo3endE
	.align		8
        /*0090*/ 	.dword	_ZN30_INTERNAL_4950f7ab_4_k_cu_main4cuda3std6ranges3__45__cpo6cbeginE
	.align		8
        /*0098*/ 	.dword	_ZN30_INTERNAL_4950f7ab_4_k_cu_main4cuda3std6ranges3__45__cpo4cendE
	.align		8
        /*00a0*/ 	.dword	_ZN30_INTERNAL_4950f7ab_4_k_cu_main4cuda3std6ranges3__45__cpo7advanceE
	.align		8
        /*00a8*/ 	.dword	_ZN30_INTERNAL_4950f7ab_4_k_cu_main4cuda3std6ranges3__45__cpo9iter_swapE
	.align		8
        /*00b0*/ 	.dword	_ZN30_INTERNAL_4950f7ab_4_k_cu_main4cuda3std6ranges3__45__cpo4nextE
	.align		8
        /*00b8*/ 	.dword	_ZN30_INTERNAL_4950f7ab_4_k_cu_main4cuda3std6ranges3__45__cpo4prevE
	.align		8
        /*00c0*/ 	.dword	_ZN30_INTERNAL_4950f7ab_4_k_cu_main4cuda3std6ranges3__45__cpo4dataE
	.align		8
        /*00c8*/ 	.dword	_ZN30_INTERNAL_4950f7ab_4_k_cu_main4cuda3std6ranges3__45__cpo5cdataE
	.align		8
        /*00d0*/ 	.dword	_ZN30_INTERNAL_4950f7ab_4_k_cu_main4cuda3std6ranges3__45__cpo4sizeE
	.align		8
        /*00d8*/ 	.dword	_ZN30_INTERNAL_4950f7ab_4_k_cu_main4cuda3std6ranges3__45__cpo5ssizeE
	.align		8
        /*00e0*/ 	.dword	_ZN30_INTERNAL_4950f7ab_4_k_cu_main4cuda3std6ranges3__45__cpo8distanceE
	.align		8
        /*00e8*/ 	.dword	_ZN30_INTERNAL_4950f7ab_4_k_cu_main6thrust24THRUST_300001_SM_1000_NS8cuda_cub3parE
	.align		8
        /*00f0*/ 	.dword	_ZN30_INTERNAL_4950f7ab_4_k_cu_main6thrust24THRUST_300001_SM_1000_NS8cuda_cub10par_nosyncE
	.align		8
        /*00f8*/ 	.dword	_ZN30_INTERNAL_4950f7ab_4_k_cu_main6thrust24THRUST_300001_SM_1000_NS6system6detail10sequential3seqE
	.align		8
        /*0100*/ 	.dword	_ZN30_INTERNAL_4950f7ab_4_k_cu_main6thrust24THRUST_300001_SM_1000_NS12placeholders2_1E
	.align		8
        /*0108*/ 	.dword	_ZN30_INTERNAL_4950f7ab_4_k_cu_main6thrust24THRUST_300001_SM_1000_NS12placeholders2_2E
	.align		8
        /*0110*/ 	.dword	_ZN30_INTERNAL_4950f7ab_4_k_cu_main6thrust24THRUST_300001_SM_1000_NS12placeholders2_3E
	.align		8
        /*0118*/ 	.dword	_ZN30_INTERNAL_4950f7ab_4_k_cu_main6thrust24THRUST_300001_SM_1000_NS12placeholders2_4E
	.align		8
        /*0120*/ 	.dword	_ZN30_INTERNAL_4950f7ab_4_k_cu_main6thrust24THRUST_300001_SM_1000_NS12placeholders2_5E
	.align		8
        /*0128*/ 	.dword	_ZN30_INTERNAL_4950f7ab_4_k_cu_main6thrust24THRUST_300001_SM_1000_NS12placeholders2_6E
	.align		8
        /*0130*/ 	.dword	_ZN30_INTERNAL_4950f7ab_4_k_cu_main6thrust24THRUST_300001_SM_1000_NS12placeholders2_7E
	.align		8
        /*0138*/ 	.dword	_ZN30_INTERNAL_4950f7ab_4_k_cu_main6thrust24THRUST_300001_SM_1000_NS12placeholders2_8E
	.align		8
        /*0140*/ 	.dword	_ZN30_INTERNAL_4950f7ab_4_k_cu_main6thrust24THRUST_300001_SM_1000_NS12placeholders2_9E
	.align		8
        /*0148*/ 	.dword	_ZN30_INTERNAL_4950f7ab_4_k_cu_main6thrust24THRUST_300001_SM_1000_NS12placeholders3_10E
	.align		8
        /*0150*/ 	.dword	_ZN30_INTERNAL_4950f7ab_4_k_cu_main6thrust24THRUST_300001_SM_1000_NS3seqE


//--------------------- .text._ZN3cub18CUB_300001_SM_10006detail8for_each13static_kernelINS2_12policy_hub_t12policy_500_tElN6thrust24THRUST_300001_SM_1000_NS8cuda_cub10__tabulate7functorINS7_6detail15normal_iteratorINS7_7pointerIjNS8_3tagERjNS7_11use_defaultEEEEENS7_6system6detail7generic6detail22compute_sequence_valueIivEElEEEEvT0_T1_ --------------------------
	.section	.text._ZN3cub18CUB_300001_SM_10006detail8for_each13static_kernelINS2_12policy_hub_t12policy_500_tElN6thrust24THRUST_300001_SM_1000_NS8cuda_cub10__tabulate7functorINS7_6detail15normal_iteratorINS7_7pointerIjNS8_3tagERjNS7_11use_defaultEEEEENS7_6system6detail7generic6detail22compute_sequence_valueIivEElEEEEvT0_T1_,"ax",@progbits
	.align	128
        .global         _ZN3cub18CUB_300001_SM_10006detail8for_each13static_kernelINS2_12policy_hub_t12policy_500_tElN6thrust24THRUST_300001_SM_1000_NS8cuda_cub10__tabulate7functorINS7_6detail15normal_iteratorINS7_7pointerIjNS8_3tagERjNS7_11use_defaultEEEEENS7_6system6detail7generic6detail22compute_sequence_valueIivEElEEEEvT0_T1_
        .type           _ZN3cub18CUB_300001_SM_10006detail8for_each13static_kernelINS2_12policy_hub_t12policy_500_tElN6thrust24THRUST_300001_SM_1000_NS8cuda_cub10__tabulate7functorINS7_6detail15normal_iteratorINS7_7pointerIjNS8_3tagERjNS7_11use_defaultEEEEENS7_6system6detail7generic6detail22compute_sequence_valueIivEElEEEEvT0_T1_,@function
        .size           _ZN3cub18CUB_300001_SM_10006detail8for_each13static_kernelINS2_12policy_hub_t12policy_500_tElN6thrust24THRUST_300001_SM_1000_NS8cuda_cub10__tabulate7functorINS7_6detail15normal_iteratorINS7_7pointerIjNS8_3tagERjNS7_11use_defaultEEEEENS7_6system6detail7generic6detail22compute_sequence_valueIivEElEEEEvT0_T1_,(.L_x_8 - _ZN3cub18CUB_300001_SM_10006detail8for_each13static_kernelINS2_12policy_hub_t12policy_500_tElN6thrust24THRUST_300001_SM_1000_NS8cuda_cub10__tabulate7functorINS7_6detail15normal_iteratorINS7_7pointerIjNS8_3tagERjNS7_11use_defaultEEEEENS7_6system6detail7generic6detail22compute_sequence_valueIivEElEEEEvT0_T1_)
        .other          _ZN3cub18CUB_300001_SM_10006detail8for_each13static_kernelINS2_12policy_hub_t12policy_500_tElN6thrust24THRUST_300001_SM_1000_NS8cuda_cub10__tabulate7functorINS7_6detail15normal_iteratorINS7_7pointerIjNS8_3tagERjNS7_11use_defaultEEEEENS7_6system6detail7generic6detail22compute_sequence_valueIivEElEEEEvT0_T1_,@"STO_CUDA_ENTRY STV_DEFAULT"
_ZN3cub18CUB_300001_SM_10006detail8for_each13static_kernelINS2_12policy_hub_t12policy_500_tElN6thrust24THRUST_300001_SM_1000_NS8cuda_cub10__tabulate7functorINS7_6detail15normal_iteratorINS7_7pointerIjNS8_3tagERjNS7_11use_defaultEEEEENS7_6system6detail7generic6detail22compute_sequence_valueIivEElEEEEvT0_T1_:
.text._ZN3cub18CUB_300001_SM_10006detail8for_each13static_kernelINS2_12policy_hub_t12policy_500_tElN6thrust24THRUST_300001_SM_1000_NS8cuda_cub10__tabulate7functorINS7_6detail15normal_iteratorINS7_7pointerIjNS8_3tagERjNS7_11use_defaultEEEEENS7_6system6detail7generic6detail22compute_sequence_valueIivEElEEEEvT0_T1_:
[----:B------:R-:W-:Y:S08]  /*0000*/  LDC R1, c[0x0][0x37c] ;  /* 0x0000df00ff017b82 */ /* 0x000ff00000000800 */
[----:B------:R-:W0:Y:S01]  /*0010*/  S2UR UR4, SR_CTAID.X ;  /* 0x00000000000479c3 */ /* 0x000e220000002500 */
[----:B------:R-:W1:Y:S01]  /*0020*/  LDCU.64 UR6, c[0x0][0x380] ;  /* 0x00007000ff0677ac */ /* 0x000e620008000a00 */
[----:B------:R-:W2:Y:S01]  /*0030*/  LDCU.64 UR8, c[0x0][0x358] ;  /* 0x00006b00ff0877ac */ /* 0x000ea20008000a00 */
[----:B0-----:R-:W-:-:S04]  /*0040*/  UIMAD.WIDE.U32 UR4, UR4, 0x200, URZ ;  /* 0x00000200040478a5 */ /* 0x001fc8000f8e00ff */
[----:B-1----:R-:W-:-:S04]  /*0050*/  UIADD3 UR6, UP0, UPT, -UR4, UR6, URZ ;  /* 0x0000000604067290 */ /* 0x002fc8000ff1e1ff */
[----:B------:R-:W-:Y:S02]  /*0060*/  UIADD3.X UR7, UPT, UPT, ~UR5, UR7, URZ, UP0, !UPT ;  /* 0x0000000705077290 */ /* 0x000fe400087fe5ff */
[----:B------:R-:W-:-:S04]  /*0070*/  UISETP.GE.U32.AND UP0, UPT, UR6, 0x200, UPT ;  /* 0x000002000600788c */ /* 0x000fc8000bf06070 */
[----:B------:R-:W-:-:S09]  /*0080*/  UISETP.GE.AND.EX UP0, UPT, UR7, URZ, UPT, UP0 ;  /* 0x000000ff0700728c */ /* 0x000fd2000bf06300 */
[----:B--2---:R-:W-:Y:S05]  /*0090*/  BRA.U !UP0, `(.L_x_0) ;  /* 0x0000000108347547 */ /* 0x004fea000b800000 */
[----:B------:R-:W0:Y:S01]  /*00a0*/  S2R R0, SR_TID.X ;  /* 0x0000000000007919 */ /* 0x000e220000002100 */
[----:B------:R-:W1:Y:S01]  /*00b0*/  LDC.64 R6, c[0x0][0x390] ;  /* 0x0000e400ff067b82 */ /* 0x000e620000000a00 */
[----:B------:R-:W2:Y:S01]  /*00c0*/  LDCU.64 UR10, c[0x0][0x388] ;  /* 0x00007100ff0a77ac */ /* 0x000ea20008000a00 */
[----:B0-----:R-:W-:-:S05]  /*00d0*/  IADD3 R5, P0, PT, R0, UR4, RZ ;  /* 0x0000000400057c10 */ /* 0x001fca000ff1e0ff */
[----:B------:R-:W-:Y:S01]  /*00e0*/  IMAD.X R4, RZ, RZ, UR5, P0 ;  /* 0x00000005ff047e24 */ /* 0x000fe200080e06ff */
[C---:B--2---:R-:W-:Y:S01]  /*00f0*/  LEA R2, P0, R5.reuse, UR10, 0x2 ;  /* 0x0000000a05027c11 */ /* 0x044fe2000f8010ff */
[----:B------:R-:W-:-:S03]  /*0100*/  VIADD R0, R5, 0x100 ;  /* 0x0000010005007836 */ /* 0x000fc60000000000 */
[C---:B------:R-:W-:Y:S01]  /*0110*/  LEA.HI.X R3, R5.reuse, UR11, R4, 0x2, P0 ;  /* 0x0000000b05037c11 */ /* 0x040fe200080f1404 */
[-CC-:B-1----:R-:W-:Y:S02]  /*0120*/  IMAD R5, R5, R7.reuse, R6.reuse ;  /* 0x0000000705057224 */ /* 0x182fe400078e0206 */
[----:B------:R-:W-:-:S03]  /*0130*/  IMAD R7, R0, R7, R6 ;  /* 0x0000000700077224 */ /* 0x000fc600078e0206 */
[----:B------:R-:W-:Y:S04]  /*0140*/  STG.E desc[UR8][R2.64], R5 ;  /* 0x0000000502007986 */ /* 0x000fe8000c101908 */
[----:B------:R-:W-:Y:S01]  /*0150*/  STG.E desc[UR8][R2.64+0x400], R7 ;  /* 0x0004000702007986 */ /* 0x000fe2000c101908 */
[----:B------:R-:W-:Y:S05]  /*0160*/  EXIT ;  /* 0x000000000000794d */ /* 0x000fea0003800000 */
.L_x_0:
[----:B------:R-:W0:Y:S01]  /*0170*/  S2R R2, SR_TID.X ;  /* 0x0000000000027919 */ /* 0x000e220000002100 */
[----:B------:R-:W-:Y:S01]  /*0180*/  USHF.R.S32.HI UR7, URZ, 0x1f, UR6 ;  /* 0x0000001fff077899 */ /* 0x000fe20008011406 */
[----:B------:R-:W-:Y:S05]  /*0190*/  BSSY.RECONVERGENT B0, `(.L_x_1) ;  /* 0x0000011000007945 */ /* 0x000fea0003800200 */
[----:B------:R-:W-:Y:S02]  /*01a0*/  IMAD.U32 R3, RZ, RZ, UR7 ;  /* 0x00000007ff037e24 */ /* 0x000fe4000f8e00ff */
[----:B------:R-:W-:Y:S01]  /*01b0*/  IMAD.U32 R4, RZ, RZ, UR7 ;  /* 0x00000007ff047e24 */ /* 0x000fe2000f8e00ff */
[C---:B0-----:R-:W-:Y:S01]  /*01c0*/  ISETP.LT.U32.AND P0, PT, R2.reuse, UR6, PT ;  /* 0x0000000602007c0c */ /* 0x041fe2000bf01070 */
[----:B------:R-:W-:-:S03]  /*01d0*/  VIADD R0, R2, 0x100 ;  /* 0x0000010002007836 */ /* 0x000fc60000000000 */
[----:B------:R-:W-:Y:S02]  /*01e0*/  ISETP.GT.AND.EX P0, PT, R3, RZ, PT, P0 ;  /* 0x000000ff0300720c */ /* 0x000fe40003f04300 */
[----:B------:R-:W-:-:S04]  /*01f0*/  ISETP.LT.U32.AND P1, PT, R0, UR6, PT ;  /* 0x0000000600007c0c */ /* 0x000fc8000bf21070 */
[----:B------:R-:W-:-:S07]  /*0200*/  ISETP.GT.AND.EX P1, PT, R4, RZ, PT, P1 ;  /* 0x000000ff0400720c */ /* 0x000fce0003f24310 */
[----:B------:R-:W-:Y:S06]  /*0210*/  @!P0 BRA `(.L_x_2) ;  /* 0x0000000000208947 */ /* 0x000fec0003800000 */
[----:B------:R-:W0:Y:S01]  /*0220*/  LDC.64 R6, c[0x0][0x390] ;  /* 0x0000e400ff067b82 */ /* 0x000e220000000a00 */
[----:B------:R-:W1:Y:S01]  /*0230*/  LDCU.64 UR10, c[0x0][0x388] ;  /* 0x00007100ff0a77ac */ /* 0x000e620008000a00 */
[----:B------:R-:W-:-:S05]  /*0240*/  IADD3 R4, P0, PT, R2, UR4, RZ ;  /* 0x0000000402047c10 */ /* 0x000fca000ff1e0ff */
[----:B------:R-:W-:Y:S01]  /*0250*/  IMAD.X R3, RZ, RZ, UR5, P0 ;  /* 0x00000005ff037e24 */ /* 0x000fe200080e06ff */
[----:B-1----:R-:W-:-:S04]  /*0260*/  LEA R2, P0, R4, UR10, 0x2 ;  /* 0x0000000a04027c11 */ /* 0x002fc8000f8010ff */
[C---:B------:R-:W-:Y:S01]  /*0270*/  LEA.HI.X R3, R4.reuse, UR11, R3, 0x2, P0 ;  /* 0x0000000b04037c11 */ /* 0x040fe200080f1403 */
[----:B0-----:R-:W-:-:S05]  /*0280*/  IMAD R7, R4, R7, R6 ;  /* 0x0000000704077224 */ /* 0x001fca00078e0206 */
[----:B------:R0:W-:Y:S03]  /*0290*/  STG.E desc[UR8][R2.64], R7 ;  /* 0x0000000702007986 */ /* 0x0001e6000c101908 */
.L_x_2:
[----:B------:R-:W-:Y:S05]  /*02a0*/  BSYNC.RECONVERGENT B0 ;  /* 0x0000000000007941 */ /* 0x000fea0003800200 */
.L_x_1:
[----:B------:R-:W-:Y:S05]  /*02b0*/  @!P1 EXIT ;  /* 0x000000000000994d */ /* 0x000fea0003800000 */
[----:B------:R-:W1:Y:S01]  /*02c0*/  LDC.64 R4, c[0x0][0x390] ;  /* 0x0000e400ff047b82 */ /* 0x000e620000000a00 */
[----:B------:R-:W2:Y:S01]  /*02d0*/  LDCU.64 UR6, c[0x0][0x388] ;  /* 0x00007100ff0677ac */ /* 0x000ea20008000a00 */
[----:B------:R-:W-:-:S05]  /*02e0*/  IADD3 R0, P0, PT, R0, UR4, RZ ;  /* 0x0000000400007c10 */ /* 0x000fca000ff1e0ff */
[----:B0-----:R-:W-:Y:S01]  /*02f0*/  IMAD.X R3, RZ, RZ, UR5, P0 ;  /* 0x00000005ff037e24 */ /* 0x001fe200080e06ff */
[----:B--2---:R-:W-:-:S04]  /*0300*/  LEA R2, P0, R0, UR6, 0x2 ;  /* 0x0000000600027c11 */ /* 0x004fc8000f8010ff */
[C---:B------:R-:W-:Y:S01]  /*0310*/  LEA.HI.X R3, R0.reuse, UR7, R3, 0x2, P0 ;  /* 0x0000000700037c11 */ /* 0x040fe200080f1403 */
[----:B-1----:R-:W-:-:S05]  /*0320*/  IMAD R5, R0, R5, R4 ;  /* 0x0000000500057224 */ /* 0x002fca00078e0204 */
[----:B------:R-:W-:Y:S01]  /*0330*/  STG.E desc[UR8][R2.64], R5 ;  /* 0x0000000502007986 */ /* 0x000fe2000c101908 */
[----:B------:R-:W-:Y:S05]  /*0340*/  EXIT ;  /* 0x000000000000794d */ /* 0x000fea0003800000 */
.L_x_3:
[----:B------:R-:W-:-:S00]  /*0350*/  BRA `(.L_x_3) ;  /* 0xfffffffc00fc7947 */ /* 0x000fc0000383ffff */
[----:B------:R-:W-:-:S00]  /*0360*/  NOP ;  /* 0x0000000000007918 */ /* 0x000fc00000000000 */
        /* <DEDUP_REMOVED lines=9> */
.L_x_8:


//--------------------- .text._ZN3cub18CUB_300001_SM_10006detail8for_each13static_kernelINS2_12policy_hub_t12policy_500_tEmN6thrust24THRUST_300001_SM_1000_NS8cuda_cub20__uninitialized_fill7functorINS7_7pointerIjNS8_3tagERjNS7_11use_defaultEEEjEEEEvT0_T1_ --------------------------
	.section	.text._ZN3cub18CUB_300001_SM_10006detail8for_each13static_kernelINS2_12policy_hub_t12policy_500_tEmN6thrust24THRUST_300001_SM_1000_NS8cuda_cub20__uninitialized_fill7functorINS7_7pointerIjNS8_3tagERjNS7_11use_defaultEEEjEEEEvT0_T1_,"ax",@progbits
	.align	128
        .global         _ZN3cub18CUB_300001_SM_10006detail8for_each13static_kernelINS2_12policy_hub_t12policy_500_tEmN6thrust24THRUST_300001_SM_1000_NS8cuda_cub20__uninitialized_fill7functorINS7_7pointerIjNS8_3tagERjNS7_11use_defaultEEEjEEEEvT0_T1_
        .type           _ZN3cub18CUB_300001_SM_10006detail8for_each13static_kernelINS2_12policy_hub_t12policy_500_tEmN6thrust24THRUST_300001_SM_1000_NS8cuda_cub20__uninitialized_fill7functorINS7_7pointerIjNS8_3tagERjNS7_11use_defaultEEEjEEEEvT0_T1_,@function
        .size           _ZN3cub18CUB_300001_SM_10006detail8for_each13static_kernelINS2_12policy_hub_t12policy_500_tEmN6thrust24THRUST_300001_SM_1000_NS8cuda_cub20__uninitialized_fill7functorINS7_7pointerIjNS8_3tagERjNS7_11use_defaultEEEjEEEEvT0_T1_,(.L_x_9 - _ZN3cub18CUB_300001_SM_10006detail8for_each13static_kernelINS2_12policy_hub_t12policy_500_tEmN6thrust24THRUST_300001_SM_1000_NS8cuda_cub20__uninitialized_fill7functorINS7_7pointerIjNS8_3tagERjNS7_11use_defaultEEEjEEEEvT0_T1_)
        .other          _ZN3cub18CUB_300001_SM_10006detail8for_each13static_kernelINS2_12policy_hub_t12policy_500_tEmN6thrust24THRUST_300001_SM_1000_NS8cuda_cub20__uninitialized_fill7functorINS7_7pointerIjNS8_3tagERjNS7_11use_defaultEEEjEEEEvT0_T1_,@"STO_CUDA_ENTRY STV_DEFAULT"
_ZN3cub18CUB_300001_SM_10006detail8for_each13static_kernelINS2_12policy_hub_t12policy_500_tEmN6thrust24THRUST_300001_SM_1000_NS8cuda_cub20__uninitialized_fill7functorINS7_7pointerIjNS8_3tagERjNS7_11use_defaultEEEjEEEEvT0_T1_:
.text._ZN3cub18CUB_300001_SM_10006detail8for_each13static_kernelINS2_12policy_hub_t12policy_500_tEmN6thrust24THRUST_300001_SM_1000_NS8cuda_cub20__uninitialized_fill7functorINS7_7pointerIjNS8_3tagERjNS7_11use_defaultEEEjEEEEvT0_T1_:
        /* <DEDUP_REMOVED lines=8> */
[----:B------:R-:W-:-:S09]  /*0080*/  UISETP.GE.U32.AND.EX UP0, UPT, UR7, URZ, UPT, UP0 ;  /* 0x000000ff0700728c */ /* 0x000fd2000bf06100 */
[----:B--2---:R-:W-:Y:S05]  /*0090*/  BRA.U !UP0, `(.L_x_4) ;  /* 0x0000000108287547 */ /* 0x004fea000b800000 */
[----:B------:R-:W0:Y:S01]  /*00a0*/  S2R R0, SR_TID.X ;  /* 0x0000000000007919 */ /* 0x000e220000002100 */
[----:B------:R-:W1:Y:S01]  /*00b0*/  LDCU.64 UR6, c[0x0][0x388] ;  /* 0x00007100ff0677ac */ /* 0x000e620008000a00 */
[----:B------:R-:W2:Y:S01]  /*00c0*/  LDC R5, c[0x0][0x390] ;  /* 0x0000e400ff057b82 */ /* 0x000ea20000000800 */
[----:B0-----:R-:W-:-:S05]  /*00d0*/  IADD3 R0, P0, PT, R0, UR4, RZ ;  /* 0x0000000400007c10 */ /* 0x001fca000ff1e0ff */
[----:B------:R-:W-:Y:S01]  /*00e0*/  IMAD.X R3, RZ, RZ, UR5, P0 ;  /* 0x00000005ff037e24 */ /* 0x000fe200080e06ff */
[----:B-1----:R-:W-:-:S04]  /*00f0*/  LEA R2, P0, R0, UR6, 0x2 ;  /* 0x0000000600027c11 */ /* 0x002fc8000f8010ff */
[----:B------:R-:W-:-:S05]  /*0100*/  LEA.HI.X R3, R0, UR7, R3, 0x2, P0 ;  /* 0x0000000700037c11 */ /* 0x000fca00080f1403 */
[----:B--2---:R-:W-:Y:S04]  /*0110*/  STG.E desc[UR8][R2.64], R5 ;  /* 0x0000000502007986 */ /* 0x004fe8000c101908 */
[----:B------:R-:W-:Y:S01]  /*0120*/  STG.E desc[UR8][R2.64+0x400], R5 ;  /* 0x0004000502007986 */ /* 0x000fe2000c101908 */
[----:B------:R-:W-:Y:S05]  /*0130*/  EXIT ;  /* 0x000000000000794d */ /* 0x000fea0003800000 */
.L_x_4:
[----:B------:R-:W0:Y:S01]  /*0140*/  S2R R0, SR_TID.X ;  /* 0x0000000000007919 */ /* 0x000e220000002100 */
[----:B------:R-:W-:Y:S01]  /*0150*/  IMAD.U32 R2, RZ, RZ, UR7 ;  /* 0x00000007ff027e24 */ /* 0x000fe2000f8e00ff */
[----:B------:R-:W1:Y:S01]  /*0160*/  LDCU.64 UR10, c[0x0][0x388] ;  /* 0x00007100ff0a77ac */ /* 0x000e620008000a00 */
[----:B------:R-:W-:Y:S01]  /*0170*/  IMAD.U32 R4, RZ, RZ, UR7 ;  /* 0x00000007ff047e24 */ /* 0x000fe2000f8e00ff */
[----:B0-----:R-:W-:-:S04]  /*0180*/  ISETP.LT.U32.AND P0, PT, R0, UR6, PT ;  /* 0x0000000600007c0c */ /* 0x001fc8000bf01070 */
[----:B------:R-:W-:Y:S01]  /*0190*/  ISETP.GT.U32.AND.EX P0, PT, R2, RZ, PT, P0 ;  /* 0x000000ff0200720c */ /* 0x000fe20003f04100 */
[C---:B------:R-:W-:Y:S01]  /*01a0*/  VIADD R2, R0.reuse, 0x100 ;  /* 0x0000010000027836 */ /* 0x040fe20000000000 */
[----:B------:R-:W-:-:S04]  /*01b0*/  IADD3 R0, P2, PT, R0, UR4, RZ ;  /* 0x0000000400007c10 */ /* 0x000fc8000ff5e0ff */
[----:B------:R-:W-:Y:S01]  /*01c0*/  ISETP.LT.U32.AND P1, PT, R2, UR6, PT ;  /* 0x0000000602007c0c */ /* 0x000fe2000bf21070 */
[----:B------:R-:W-:Y:S01]  /*01d0*/  IMAD.X R3, RZ, RZ, UR5, P2 ;  /* 0x00000005ff037e24 */ /* 0x000fe200090e06ff */
[----:B-1----:R-:W-:Y:S02]  /*01e0*/  LEA R2, P2, R0, UR10, 0x2 ;  /* 0x0000000a00027c11 */ /* 0x002fe4000f8410ff */
[----:B------:R-:W-:Y:S02]  /*01f0*/  ISETP.GT.U32.AND.EX P1, PT, R4, RZ, PT, P1 ;  /* 0x000000ff0400720c */ /* 0x000fe40003f24110 */
[----:B------:R-:W-:Y:S01]  /*0200*/  LEA.HI.X R3, R0, UR11, R3, 0x2, P2 ;  /* 0x0000000b00037c11 */ /* 0x000fe200090f1403 */
[----:B------:R-:W0:Y:S04]  /*0210*/  @P0 LDC R5, c[0x0][0x390] ;  /* 0x0000e400ff050b82 */ /* 0x000e280000000800 */
[----:B0-----:R0:W-:Y:S06]  /*0220*/  @P0 STG.E desc[UR8][R2.64], R5 ;  /* 0x0000000502000986 */ /* 0x0011ec000c101908 */
[----:B------:R-:W-:Y:S05]  /*0230*/  @!P1 EXIT ;  /* 0x000000000000994d */ /* 0x000fea0003800000 */
[----:B0-----:R-:W0:Y:S02]  /*0240*/  LDC R5, c[0x0][0x390] ;  /* 0x0000e400ff057b82 */ /* 0x001e240000000800 */
[----:B0-----:R-:W-:Y:S01]  /*0250*/  STG.E desc[UR8][R2.64+0x400], R5 ;  /* 0x0004000502007986 */ /* 0x001fe2000c101908 */
[----:B------:R-:W-:Y:S05]  /*0260*/  EXIT ;  /* 0x000000000000794d */ /* 0x000fea0003800000 */
.L_x_5:
        /* <DEDUP_REMOVED lines=9> */
.L_x_9:


//--------------------- .text._ZN3cub18CUB_300001_SM_10006detail11EmptyKernelIvEEvv --------------------------
	.section	.text._ZN3cub18CUB_300001_SM_10006detail11EmptyKernelIvEEvv,"ax",@progbits
	.align	128
        .global         _ZN3cub18CUB_300001_SM_10006detail11EmptyKernelIvEEvv
        .type           _ZN3cub18CUB_300001_SM_10006detail11EmptyKernelIvEEvv,@function
        .size           _ZN3cub18CUB_300001_SM_10006detail11EmptyKernelIvEEvv,(.L_x_10 - _ZN3cub18CUB_300001_SM_10006detail11EmptyKernelIvEEvv)
        .other          _ZN3cub18CUB_300001_SM_10006detail11EmptyKernelIvEEvv,@"STO_CUDA_ENTRY STV_DEFAULT"
_ZN3cub18CUB_300001_SM_10006detail11EmptyKernelIvEEvv:
.text._ZN3cub18CUB_300001_SM_10006detail11EmptyKernelIvEEvv:
[----:B------:R-:W-:Y:S01]  /*0000*/  LDC R1, c[0x0][0x37c] ;  /* 0x0000df00ff017b82 */ /* 0x000fe20000000800 */
[----:B------:R-:W-:Y:S05]  /*0010*/  EXIT ;  /* 0x000000000000794d */ /* 0x000fea0003800000 */
.L_x_6:
        /* <DEDUP_REMOVED lines=14> */
.L_x_10:


//--------------------- .text._Z16test_loader_warpILN3cub18CUB_300001_SM_100017WarpLoadAlgorithmE0ELi2ELi2EEvPKjPj --------------------------
	.section	.text._Z16test_loader_warpILN3cub18CUB_300001_SM_100017WarpLoadAlgorithmE0ELi2ELi2EEvPKjPj,"ax",@progbits
	.align	128
        .global         _Z16test_loader_warpILN3cub18CUB_300001_SM_100017WarpLoadAlgorithmE0ELi2ELi2EEvPKjPj
        .type           _Z16test_loader_warpILN3cub18CUB_300001_SM_100017WarpLoadAlgorithmE0ELi2ELi2EEvPKjPj,@function
        .size           _Z16test_loader_warpILN3cub18CUB_300001_SM_100017WarpLoadAlgorithmE0ELi2ELi2EEvPKjPj,(.L_x_11 - _Z16test_loader_warpILN3cub18CUB_300001_SM_100017WarpLoadAlgorithmE0ELi2ELi2EEvPKjPj)
        .other          _Z16test_loader_warpILN3cub18CUB_300001_SM_100017WarpLoadAlgorithmE0ELi2ELi2EEvPKjPj,@"STO_CUDA_ENTRY STV_DEFAULT"
_Z16test_loader_warpILN3cub18CUB_300001_SM_100017WarpLoadAlgorithmE0ELi2ELi2EEvPKjPj:
.text._Z16test_loader_warpILN3cub18CUB_300001_SM_100017WarpLoadAlgorithmE0ELi2ELi2EEvPKjPj:
[----:B------:R-:W-:Y:S01]  /*0000*/  LDC R1, c[0x0][0x37c] ;  /* 0x0000df00ff017b82 */ /* 0x000fe20000000800 */
[----:B------:R-:W0:Y:S07]  /*0010*/  S2R R3, SR_LANEID ;  /* 0x0000000000037919 */ /* 0x000e2e0000000000 */
[----:B------:R-:W1:Y:S01]  /*0020*/  S2UR UR6, SR_CTAID.X ;  /* 0x00000000000679c3 */ /* 0x000e620000002500 */
[----:B------:R-:W1:Y:S01]  /*0030*/  LDCU UR5, c[0x0][0x360] ;  /* 0x00006c00ff0577ac */ /* 0x000e620008000800 */
[----:B------:R-:W2:Y:S01]  /*0040*/  S2R R0, SR_TID.X ;  /* 0x0000000000007919 */ /* 0x000ea20000002100 */
[----:B------:R-:W3:Y:S01]  /*0050*/  LDCU.64 UR10, c[0x0][0x380] ;  /* 0x00007000ff0a77ac */ /* 0x000ee20008000a00 */
[----:B------:R-:W4:Y:S01]  /*0060*/  LDCU.64 UR8, c[0x0][0x358] ;  /* 0x00006b00ff0877ac */ /* 0x000f220008000a00 */
[----:B-1----:R-:W-:-:S04]  /*0070*/  UIMAD UR4, UR6, UR5, URZ ;  /* 0x00000005060472a4 */ /* 0x002fc8000f8e02ff */
[----:B------:R-:W-:Y:S01]  /*0080*/  USHF.L.U32 UR4, UR4, 0x1, URZ ;  /* 0x0000000104047899 */ /* 0x000fe200080006ff */
[----:B0-----:R-:W-:Y:S02]  /*0090*/  IMAD.SHL.U32 R3, R3, 0x2, RZ ;  /* 0x0000000203037824 */ /* 0x001fe400078e00ff */
[----:B--2---:R-:W-:-:S03]  /*00a0*/  IMAD.SHL.U32 R2, R0, 0x2, RZ ;  /* 0x0000000200027824 */ /* 0x004fc600078e00ff */
[----:B------:R-:W-:Y:S02]  /*00b0*/  LOP3.LUT R4, R3, 0x2, RZ, 0xc0, !PT ;  /* 0x0000000203047812 */ /* 0x000fe400078ec0ff */
[----:B------:R-:W-:Y:S01]  /*00c0*/  LOP3.LUT R3, R2, 0x7fc, RZ, 0xc0, !PT ;  /* 0x000007fc02037812 */ /* 0x000fe200078ec0ff */
[----:B------:R-:W-:Y:S03]  /*00d0*/  BAR.SYNC.DEFER_BLOCKING 0x0 ;  /* 0x0000000000007b1d */ /* 0x000fe60000010000 */
[----:B------:R-:W-:-:S04]  /*00e0*/  IADD3 R3, P0, P1, R4, UR4, R3 ;  /* 0x0000000404037c10 */ /* 0x000fc8000f91e003 */
[----:B------:R-:W-:Y:S02]  /*00f0*/  IADD3.X R6, PT, PT, RZ, RZ, RZ, P0, P1 ;  /* 0x000000ffff067210 */ /* 0x000fe400007e24ff */
[----:B---3--:R-:W-:-:S04]  /*0100*/  LEA R4, P0, R3, UR10, 0x2 ;  /* 0x0000000a03047c11 */ /* 0x008fc8000f8010ff */
[----:B------:R-:W-:-:S05]  /*0110*/  LEA.HI.X R5, R3, UR11, R6, 0x2, P0 ;  /* 0x0000000b03057c11 */ /* 0x000fca00080f1406 */
[----:B----4-:R-:W2:Y:S04]  /*0120*/  LDG.E.CONSTANT R3, desc[UR8][R4.64] ;  /* 0x0000000804037981 */ /* 0x010ea8000c1e9900 */
[----:B------:R2:W3:Y:S01]  /*0130*/  LDG.E.CONSTANT R8, desc[UR8][R4.64+0x4] ;  /* 0x0000040804087981 */ /* 0x0004e2000c1e9900 */
[----:B------:R-:W0:Y:S01]  /*0140*/  LDCU UR7, c[0x0][0x370] ;  /* 0x00006e00ff0777ac */ /* 0x000e220008000800 */
[----:B------:R-:W-:Y:S02]  /*0150*/  USHF.L.U32 UR6, UR6, 0x10, URZ ;  /* 0x0000001006067899 */ /* 0x000fe400080006ff */
[----:B0-----:R-:W-:-:S04]  /*0160*/  UIMAD UR5, UR5, UR7, URZ ;  /* 0x00000007050572a4 */ /* 0x001fc8000f8e02ff */
[----:B------:R-:W-:-:S06]  /*0170*/  USHF.L.U32 UR5, UR5, 0x1, URZ ;  /* 0x0000000105057899 */ /* 0x000fcc00080006ff */
[----:B------:R-:W-:-:S03]  /*0180*/  IMAD R11, RZ, RZ, -UR5 ;  /* 0x80000005ff0b7e24 */ /* 0x000fc6000f8e02ff */
[----:B------:R-:W0:Y:S08]  /*0190*/  I2F.U32.RP R9, UR5 ;  /* 0x0000000500097d06 */ /* 0x000e300008209000 */
[----:B0-----:R-:W0:Y:S02]  /*01a0*/  MUFU.RCP R9, R9 ;  /* 0x0000000900097308 */ /* 0x001e240000001000 */
[----:B0-----:R-:W-:Y:S01]  /*01b0*/  VIADD R6, R9, 0xffffffe ;  /* 0x0ffffffe09067836 */ /* 0x001fe20000000000 */
[----:B------:R-:W-:-:S05]  /*01c0*/  IADD3 R9, PT, PT, R2, UR4, RZ ;  /* 0x0000000402097c10 */ /* 0x000fca000fffe0ff */
[----:B------:R0:W1:Y:S02]  /*01d0*/  F2I.FTZ.U32.TRUNC.NTZ R7, R6 ;  /* 0x0000000600077305 */ /* 0x000064000021f000 */
[----:B0-----:R-:W-:Y:S02]  /*01e0*/  HFMA2 R6, -RZ, RZ, 0, 0 ;  /* 0x00000000ff067431 */ /* 0x001fe400000001ff */
[----:B-1----:R-:W-:-:S04]  /*01f0*/  IMAD R11, R11, R7, RZ ;  /* 0x000000070b0b7224 */ /* 0x002fc800078e02ff */
[----:B------:R-:W-:Y:S01]  /*0200*/  IMAD.HI.U32 R7, R7, R11, R6 ;  /* 0x0000000b07077227 */ /* 0x000fe200078e0006 */
[----:B------:R-:W-:-:S05]  /*0210*/  LOP3.LUT R6, RZ, UR5, RZ, 0x33, !PT ;  /* 0x00000005ff067c12 */ /* 0x000fca000f8e33ff */
[----:B--2---:R-:W-:-:S04]  /*0220*/  IMAD.HI.U32 R4, R7, R3, RZ ;  /* 0x0000000307047227 */ /* 0x004fc800078e00ff */
[----:B------:R-:W-:Y:S02]  /*0230*/  IMAD.MOV R4, RZ, RZ, -R4 ;  /* 0x000000ffff047224 */ /* 0x000fe400078e0a04 */
[----:B---3--:R-:W-:-:S04]  /*0240*/  IMAD.HI.U32 R7, R7, R8, RZ ;  /* 0x0000000807077227 */ /* 0x008fc800078e00ff */
[----:B------:R-:W-:Y:S02]  /*0250*/  IMAD R3, R4, UR5, R3 ;  /* 0x0000000504037c24 */ /* 0x000fe4000f8e0203 */
[----:B------:R-:W-:Y:S01]  /*0260*/  IMAD.MOV R7, RZ, RZ, -R7 ;  /* 0x000000ffff077224 */ /* 0x000fe200078e0a07 */
[----:B------:R-:W0:Y:S02]  /*0270*/  LDC.64 R4, c[0x0][0x388] ;  /* 0x0000e200ff047b82 */ /* 0x000e240000000a00 */
[----:B------:R-:W-:Y:S01]  /*0280*/  ISETP.GE.U32.AND P0, PT, R3, UR5, PT ;  /* 0x0000000503007c0c */ /* 0x000fe2000bf06070 */
[----:B------:R-:W-:-:S05]  /*0290*/  IMAD R7, R7, UR5, R8 ;  /* 0x0000000507077c24 */ /* 0x000fca000f8e0208 */
[----:B------:R-:W-:-:S07]  /*02a0*/  ISETP.GE.U32.AND P1, PT, R7, UR5, PT ;  /* 0x0000000507007c0c */ /* 0x000fce000bf26070 */
[----:B------:R-:W-:-:S05]  /*02b0*/  @P0 VIADD R3, R3, -UR5 ;  /* 0x8000000503030c36 */ /* 0x000fca0008000000 */
[----:B------:R-:W-:Y:S02]  /*02c0*/  ISETP.GE.U32.AND P0, PT, R3, UR5, PT ;  /* 0x0000000503007c0c */ /* 0x000fe4000bf06070 */
[----:B------:R-:W-:Y:S02]  /*02d0*/  @P1 IADD3 R7, PT, PT, R7, -UR5, RZ ;  /* 0x8000000507071c10 */ /* 0x000fe4000fffe0ff */
[----:B------:R-:W-:Y:S02]  /*02e0*/  ISETP.NE.U32.AND P1, PT, RZ, UR5, PT ;  /* 0x00000005ff007c0c */ /* 0x000fe4000bf25070 */
[----:B------:R-:W-:-:S07]  /*02f0*/  ISETP.GE.U32.AND P2, PT, R7, UR5, PT ;  /* 0x0000000507007c0c */ /* 0x000fce000bf46070 */
[----:B------:R-:W-:-:S05]  /*0300*/  @P0 VIADD R3, R3, -UR5 ;  /* 0x8000000503030c36 */ /* 0x000fca0008000000 */
[----:B------:R-:W-:Y:S01]  /*0310*/  SEL R3, R6, R3, !P1 ;  /* 0x0000000306037207 */ /* 0x000fe20004800000 */
[----:B------:R-:W-:-:S05]  /*0320*/  @P2 VIADD R7, R7, -UR5 ;  /* 0x8000000507072c36 */ /* 0x000fca0008000000 */
[----:B------:R-:W-:Y:S01]  /*0330*/  SEL R6, R6, R7, !P1 ;  /* 0x0000000706067207 */ /* 0x000fe20004800000 */
[----:B------:R-:W-:Y:S02]  /*0340*/  IMAD.U32 R7, R3, 0x10000, RZ ;  /* 0x0001000003077824 */ /* 0x000fe400078e00ff */
[----:B0-----:R-:W-:Y:S01]  /*0350*/  IMAD.WIDE.U32 R2, R9, 0x4, R4 ;  /* 0x0000000409027825 */ /* 0x001fe200078e0004 */
[----:B------:R-:W-:Y:S02]  /*0360*/  LOP3.LUT R5, R0, UR6, RZ, 0xfc, !PT ;  /* 0x0000000600057c12 */ /* 0x000fe4000f8efcff */
[----:B------:R-:W-:-:S03]  /*0370*/  LOP3.LUT R7, R7, R6, RZ, 0xfc, !PT ;  /* 0x0000000607077212 */ /* 0x000fc600078efcff */
[----:B------:R-:W-:Y:S04]  /*0380*/  STG.E desc[UR8][R2.64], R5 ;  /* 0x0000000502007986 */ /* 0x000fe8000c101908 */
[----:B------:R-:W-:Y:S01]  /*0390*/  STG.E desc[UR8][R2.64+0x4], R7 ;  /* 0x0000040702007986 */ /* 0x000fe2000c101908 */
[----:B------:R-:W-:Y:S05]  /*03a0*/  EXIT ;  /* 0x000000000000794d */ /* 0x000fea0003800000 */
.L_x_7:
        /* <DEDUP_REMOVED lines=13> */
.L_x_11:


//--------------------- .nv.shared.reserved.0     --------------------------
	.section	.nv.shared.reserved.0,"aw",@nobits
	.weak		__nv_reservedSMEM_offset_0_alias
	.size		__nv_reservedSMEM_offset_0_alias, 0, 64
	.other		__nv_reservedSMEM_offset_0_alias,@"STO_CUDA_RESERVED_SHARED STV_DEFAULT"
__nv_reservedSMEM_offset_0_alias:
	.zero		0
	.zero		64


//--------------------- .nv.global                --------------------------
	.section	.nv.global,"aw",@nobits
.nv.global:
	.type		_ZN30_INTERNAL_4950f7ab_4_k_cu_main6thrust24THRUST_300001_SM_1000_NS3seqE,@object
	.size		_ZN30_INTERNAL_4950f7ab_4_k_cu_main6thrust24THRUST_300001_SM_1000_NS3seqE,(_ZN30_INTERNAL_4950f7ab_4_k_cu_main4cuda3std3__48in_placeE - _ZN30_INTERNAL_4950f7ab_4_k_cu_main6thrust24THRUST_300001_SM_1000_NS3seqE)
_ZN30_INTERNAL_4950f7ab_4_k_cu_main6thrust24THRUST_300001_SM_1000_NS3seqE:
	.zero		1
	.type		_ZN30_INTERNAL_4950f7ab_4_k_cu_main4cuda3std3__48in_placeE,@object
	.size		_ZN30_INTERNAL_4950f7ab_4_k_cu_main4cuda3std3__48in_placeE,(_ZN30_INTERNAL_4950f7ab_4_k_cu_main4cuda3std6ranges3__45__cpo4sizeE - _ZN30_INTERNAL_4950f7ab_4_k_cu_main4cuda3std3__48in_placeE)
_ZN30_INTERNAL_4950f7ab_4_k_cu_main4cuda3std3__48in_placeE:
	.zero		1
	.type		_ZN30_INTERNAL_4950f7ab_4_k_cu_main4cuda3std6ranges3__45__cpo4sizeE,@object
	.size		_ZN30_INTERNAL_4950f7ab_4_k_cu_main4cuda3std6ranges3__45__cpo4sizeE,(_ZN30_INTERNAL_4950f7ab_4_k_cu_main6thrust24THRUST_300001_SM_1000_NS12placeholders2_3E - _ZN30_INTERNAL_4950f7ab_4_k_cu_main4cuda3std6ranges3__45__cpo4sizeE)
_ZN30_INTERNAL_4950f7ab_4_k_cu_main4cuda3std6ranges3__45__cpo4sizeE:
	.zero		1
	.type		_ZN30_INTERNAL_4950f7ab_4_k_cu_main6thrust24THRUST_300001_SM_1000_NS12placeholders2_3E,@object
	.size		_ZN30_INTERNAL_4950f7ab_4_k_cu_main6thrust24THRUST_300001_SM_1000_NS12placeholders2_3E,(_ZN30_INTERNAL_4950f7ab_4_k_cu_main4cuda3std3__45__cpo6cbeginE - _ZN30_INTERNAL_4950f7ab_4_k_cu_main6thrust24THRUST_300001_SM_1000_NS12placeholders2_3E)
_ZN30_INTERNAL_4950f7ab_4_k_cu_main6thrust24THRUST_300001_SM_1000_NS12placeholders2_3E:
	.zero		1
	.type		_ZN30_INTERNAL_4950f7ab_4_k_cu_main4cuda3std3__45__cpo6cbeginE,@object
	.size		_ZN30_INTERNAL_4950f7ab_4_k_cu_main4cuda3std3__45__cpo6cbeginE,(_ZN30_INTERNAL_4950f7ab_4_k_cu_main4cuda3std6ranges3__45__cpo6cbeginE - _ZN30_INTERNAL_4950f7ab_4_k_cu_main4cuda3std3__45__cpo6cbeginE)
_ZN30_INTERNAL_4950f7ab_4_k_cu_main4cuda3std3__45__cpo6cbeginE:
	.zero		1
	.type		_ZN30_INTERNAL_4950f7ab_4_k_cu_main4cuda3std6ranges3__45__cpo6cbeginE,@object
	.size		_ZN30_INTERNAL_4950f7ab_4_k_cu_main4cuda3std6ranges3__45__cpo6cbeginE,(_ZN30_INTERNAL_4950f7ab_4_k_cu_main6thrust24THRUST_300001_SM_1000_NS12placeholders2_7E - _ZN30_INTERNAL_4950f7ab_4_k_cu_main4cuda3std6ranges3__45__cpo6cbeginE)
_ZN30_INTERNAL_4950f7ab_4_k_cu_main4cuda3std6ranges3__45__cpo6cbeginE:
	.zero		1
	.type		_ZN30_INTERNAL_4950f7ab_4_k_cu_main6thrust24THRUST_300001_SM_1000_NS12placeholders2_7E,@object
	.size		_ZN30_INTERNAL_4950f7ab_4_k_cu_main6thrust24THRUST_300001_SM_1000_NS12placeholders2_7E,(_ZN30_INTERNAL_4950f7ab_4_k_cu_main4cuda3std3__45__cpo7crbeginE - _ZN30_INTERNAL_4950f7ab_4_k_cu_main6thrust24THRUST_300001_SM_1000_NS12placeholders2_7E)
_ZN30_INTERNAL_4950f7ab_4_k_cu_main6thrust24THRUST_300001_SM_1000_NS12placeholders2_7E:
	.zero		1
	.type		_ZN30_INTERNAL_4950f7ab_4_k_cu_main4cuda3std3__45__cpo7crbeginE,@object
	.size		_ZN30_INTERNAL_4950f7ab_4_k_cu_main4cuda3std3__45__cpo7crbeginE,(_ZN30_INTERNAL_4950f7ab_4_k_cu_main4cuda3std6ranges3__45__cpo4nextE - _ZN30_INTERNAL_4950f7ab_4_k_cu_main4cuda3std3__45__cpo7crbeginE)
_ZN30_INTERNAL_4950f7ab_4_k_cu_main4cuda3std3__45__cpo7crbeginE:
	.zero		1
	.type		_ZN30_INTERNAL_4950f7ab_4_k_cu_main4cuda3std6ranges3__45__cpo4nextE,@object
	.size		_ZN30_INTERNAL_4950f7ab_4_k_cu_main4cuda3std6ranges3__45__cpo4nextE,(_ZN30_INTERNAL_4950f7ab_4_k_cu_main4cuda3std6ranges3__45__cpo4swapE - _ZN30_INTERNAL_4950f7ab_4_k_cu_main4cuda3std6ranges3__45__cpo4nextE)
_ZN30_INTERNAL_4950f7ab_4_k_cu_main4cuda3std6ranges3__45__cpo4nextE:
	.zero		1
	.type		_ZN30_INTERNAL_4950f7ab_4_k_cu_main4cuda3std6ranges3__45__cpo4swapE,@object
	.size		_ZN30_INTERNAL_4950f7ab_4_k_cu_main4cuda3std6ranges3__45__cpo4swapE,(_ZN30_INTERNAL_4950f7ab_4_k_cu_main6thrust24THRUST_300001_SM_1000_NS8cuda_cub10par_nosyncE - _ZN30_INTERNAL_4950f7ab_4_k_cu_main4cuda3std6ranges3__45__cpo4swapE)
_ZN30_INTERNAL_4950f7ab_4_k_cu_main4cuda3std6ranges3__45__cpo4swapE:
	.zero		1
	.type		_ZN30_INTERNAL_4950f7ab_4_k_cu_main6thrust24THRUST_300001_SM_1000_NS8cuda_cub10par_nosyncE,@object
	.size		_ZN30_INTERNAL_4950f7ab_4_k_cu_main6thrust24THRUST_300001_SM_1000_NS8cuda_cub10par_nosyncE,(_ZN30_INTERNAL_4950f7ab_4_k_cu_main6thrust24THRUST_300001_SM_1000_NS12placeholders2_9E - _ZN30_INTERNAL_4950f7ab_4_k_cu_main6thrust24THRUST_300001_SM_1000_NS8cuda_cub10par_nosyncE)
_ZN30_INTERNAL_4950f7ab_4_k_cu_main6thrust24THRUST_300001_SM_1000_NS8cuda_cub10par_nosyncE:
	.zero		1
	.type		_ZN30_INTERNAL_4950f7ab_4_k_cu_main6thrust24THRUST_300001_SM_1000_NS12placeholders2_9E,@object
	.size		_ZN30_INTERNAL_4950f7ab_4_k_cu_main6thrust24THRUST_300001_SM_1000_NS12placeholders2_9E,(_ZN30_INTERNAL_4950f7ab_4_k_cu_main4cuda3std3__432_GLOBAL__N__4950f7ab_4_k_cu_main6ignoreE - _ZN30_INTERNAL_4950f7ab_4_k_cu_main6thrust24THRUST_300001_SM_1000_NS12placeholders2_9E)
_ZN30_INTERNAL_4950f7ab_4_k_cu_main6thrust24THRUST_300001_SM_1000_NS12placeholders2_9E:
	.zero		1
	.type		_ZN30_INTERNAL_4950f7ab_4_k_cu_main4cuda3std3__432_GLOBAL__N__4950f7ab_4_k_cu_main6ignoreE,@object
	.size		_ZN30_INTERNAL_4950f7ab_4_k_cu_main4cuda3std3__432_GLOBAL__N__4950f7ab_4_k_cu_main6ignoreE,(_ZN30_INTERNAL_4950f7ab_4_k_cu_main4cuda3std6ranges3__45__cpo4dataE - _ZN30_INTERNAL_4950f7ab_4_k_cu_main4cuda3std3__432_GLOBAL__N__4950f7ab_4_k_cu_main6ignoreE)
_ZN30_INTERNAL_4950f7ab_4_k_cu_main4cuda3std3__432_GLOBAL__N__4950f7ab_4_k_cu_main6ignoreE:
	.zero		1
	.type		_ZN30_INTERNAL_4950f7ab_4_k_cu_main4cuda3std6ranges3__45__cpo4dataE,@object
	.size		_ZN30_INTERNAL_4950f7ab_4_k_cu_main4cuda3std6ranges3__45__cpo4dataE,(_ZN30_INTERNAL_4950f7ab_4_k_cu_main6thrust24THRUST_300001_SM_1000_NS12placeholders2_1E - _ZN30_INTERNAL_4950f7ab_4_k_cu_main4cuda3std6ranges3__45__cpo4dataE)
_ZN30_INTERNAL_4950f7ab_4_k_cu_main4cuda3std6ranges3__45__cpo4dataE:
	.zero		1
	.type		_ZN30_INTERNAL_4950f7ab_4_k_cu_main6thrust24THRUST_300001_SM_1000_NS12placeholders2_1E,@object
	.size		_ZN30_INTERNAL_4950f7ab_4_k_cu_main6thrust24THRUST_300001_SM_1000_NS12placeholders2_1E,(_ZN30_INTERNAL_4950f7ab_4_k_cu_main4cuda3std3__45__cpo5beginE - _ZN30_INTERNAL_4950f7ab_4_k_cu_main6thrust24THRUST_300001_SM_1000_NS12placeholders2_1E)
_ZN30_INTERNAL_4950f7ab_4_k_cu_main6thrust24THRUST_300001_SM_1000_NS12placeholders2_1E:
	.zero		1
	.type		_ZN30_INTERNAL_4950f7ab_4_k_cu_main4cuda3std3__45__cpo5beginE,@object
	.size		_ZN30_INTERNAL_4950f7ab_4_k_cu_main4cuda3std3__45__cpo5beginE,(_ZN30_INTERNAL_4950f7ab_4_k_cu_main4cuda3std6ranges3__45__cpo5beginE - _ZN30_INTERNAL_4950f7ab_4_k_cu_main4cuda3std3__45__cpo5beginE)
_ZN30_INTERNAL_4950f7ab_4_k_cu_main4cuda3std3__45__cpo5beginE:
	.zero		1
	.type		_ZN30_INTERNAL_4950f7ab_4_k_cu_main4cuda3std6ranges3__45__cpo5beginE,@object
	.size		_ZN30_INTERNAL_4950f7ab_4_k_cu_main4cuda3std6ranges3__45__cpo5beginE,(_ZN30_INTERNAL_4950f7ab_4_k_cu_main6thrust24THRUST_300001_SM_1000_NS12placeholders2_5E - _ZN30_INTERNAL_4950f7ab_4_k_cu_main4cuda3std6ranges3__45__cpo5beginE)
_ZN30_INTERNAL_4950f7ab_4_k_cu_main4cuda3std6ranges3__45__cpo5beginE:
	.zero		1
	.type		_ZN30_INTERNAL_4950f7ab_4_k_cu_main6thrust24THRUST_300001_SM_1000_NS12placeholders2_5E,@object
	.size		_ZN30_INTERNAL_4950f7ab_4_k_cu_main6thrust24THRUST_300001_SM_1000_NS12placeholders2_5E,(_ZN30_INTERNAL_4950f7ab_4_k_cu_main4cuda3std3__45__cpo6rbeginE - _ZN30_INTERNAL_4950f7ab_4_k_cu_main6thrust24THRUST_300001_SM_1000_NS12placeholders2_5E)
_ZN30_INTERNAL_4950f7ab_4_k_cu_main6thrust24THRUST_300001_SM_1000_NS12placeholders2_5E:
	.zero		1
	.type		_ZN30_INTERNAL_4950f7ab_4_k_cu_main4cuda3std3__45__cpo6rbeginE,@object
	.size		_ZN30_INTERNAL_4950f7ab_4_k_cu_main4cuda3std3__45__cpo6rbeginE,(_ZN30_INTERNAL_4950f7ab_4_k_cu_main4cuda3std6ranges3__45__cpo7advanceE - _ZN30_INTERNAL_4950f7ab_4_k_cu_main4cuda3std3__45__cpo6rbeginE)
_ZN30_INTERNAL_4950f7ab_4_k_cu_main4cuda3std3__45__cpo6rbeginE:
	.zero		1
	.type		_ZN30_INTERNAL_4950f7ab_4_k_cu_main4cuda3std6ranges3__45__cpo7advanceE,@object
	.size		_ZN30_INTERNAL_4950f7ab_4_k_cu_main4cuda3std6ranges3__45__cpo7advanceE,(_ZN30_INTERNAL_4950f7ab_4_k_cu_main4cuda3std3__47nulloptE - _ZN30_INTERNAL_4950f7ab_4_k_cu_main4cuda3std6ranges3__45__cpo7advanceE)
_ZN30_INTERNAL_4950f7ab_4_k_cu_main4cuda3std6ranges3__45__cpo7advanceE:
	.zero		1
	.type		_ZN30_INTERNAL_4950f7ab_4_k_cu_main4cuda3std3__47nulloptE,@object
	.size		_ZN30_INTERNAL_4950f7ab_4_k_cu_main4cuda3std3__47nulloptE,(_ZN30_INTERNAL_4950f7ab_4_k_cu_main4cuda3std6ranges3__45__cpo8distanceE - _ZN30_INTERNAL_4950f7ab_4_k_cu_main4cuda3std3__47nulloptE)
_ZN30_INTERNAL_4950f7ab_4_k_cu_main4cuda3std3__47nulloptE:
	.zero		1
	.type		_ZN30_INTERNAL_4950f7ab_4_k_cu_main4cuda3std6ranges3__45__cpo8distanceE,@object
	.size		_ZN30_INTERNAL_4950f7ab_4_k_cu_main4cuda3std6ranges3__45__cpo8distanceE,(_ZN30_INTERNAL_4950f7ab_4_k_cu_main6thrust24THRUST_300001_SM_1000_NS12placeholders3_10E - _ZN30_INTERNAL_4950f7ab_4_k_cu_main4cuda3std6ranges3__45__cpo8distanceE)
_ZN30_INTERNAL_4950f7ab_4_k_cu_main4cuda3std6ranges3__45__cpo8distanceE:
	.zero		1
	.type		_ZN30_INTERNAL_4950f7ab_4_k_cu_main6thrust24THRUST_300001_SM_1000_NS12placeholders3_10E,@object
	.size		_ZN30_INTERNAL_4950f7ab_4_k_cu_main6thrust24THRUST_300001_SM_1000_NS12placeholders3_10E,(_ZN30_INTERNAL_4950f7ab_4_k_cu_main4cuda3std3__419piecewise_constructE - _ZN30_INTERNAL_4950f7ab_4_k_cu_main6thrust24THRUST_300001_SM_1000_NS12placeholders3_10E)
_ZN30_INTERNAL_4950f7ab_4_k_cu_main6thrust24THRUST_300001_SM_1000_NS12placeholders3_10E:
	.zero		1
	.type		_ZN30_INTERNAL_4950f7ab_4_k_cu_main4cuda3std3__419piecewise_constructE,@object
	.size		_ZN30_INTERNAL_4950f7ab_4_k_cu_main4cuda3std3__419piecewise_constructE,(_ZN30_INTERNAL_4950f7ab_4_k_cu_main4cuda3std6ranges3__45__cpo5cdataE - _ZN30_INTERNAL_4950f7ab_4_k_cu_main4cuda3std3__419piecewise_constructE)
_ZN30_INTERNAL_4950f7ab_4_k_cu_main4cuda3std3__419piecewise_constructE:
	.zero		1
	.type		_ZN30_INTERNAL_4950f7ab_4_k_cu_main4cuda3std6ranges3__45__cpo5cdataE,@object
	.size		_ZN30_INTERNAL_4950f7ab_4_k_cu_main4cuda3std6ranges3__45__cpo5cdataE,(_ZN30_INTERNAL_4950f7ab_4_k_cu_main6thrust24THRUST_300001_SM_1000_NS12placeholders2_2E - _ZN30_INTERNAL_4950f7ab_4_k_cu_main4cuda3std6ranges3__45__cpo5cdataE)
_ZN30_INTERNAL_4950f7ab_4_k_cu_main4cuda3std6ranges3__45__cpo5cdataE:
	.zero		1
	.type		_ZN30_INTERNAL_4950f7ab_4_k_cu_main6thrust24THRUST_300001_SM_1000_NS12placeholders2_2E,@object
	.size		_ZN30_INTERNAL_4950f7ab_4_k_cu_main6thrust24THRUST_300001_SM_1000_NS12placeholders2_2E,(_ZN30_INTERNAL_4950f7ab_4_k_cu_main4cuda3std3__45__cpo3endE - _ZN30_INTERNAL_4950f7ab_4_k_cu_main6thrust24THRUST_300001_SM_1000_NS12placeholders2_2E)
_ZN30_INTERNAL_4950f7ab_4_k_cu_main6thrust24THRUST_300001_SM_1000_NS12placeholders2_2E:
	.zero		1
	.type		_ZN30_INTERNAL_4950f7ab_4_k_cu_main4cuda3std3__45__cpo3endE,@object
	.size		_ZN30_INTERNAL_4950f7ab_4_k_cu_main4cuda3std3__45__cpo3endE,(_ZN30_INTERNAL_4950f7ab_4_k_cu_main4cuda3std6ranges3__45__cpo3endE - _ZN30_INTERNAL_4950f7ab_4_k_cu_main4cuda3std3__45__cpo3endE)
_ZN30_INTERNAL_4950f7ab_4_k_cu_main4cuda3std3__45__cpo3endE:
	.zero		1
	.type		_ZN30_INTERNAL_4950f7ab_4_k_cu_main4cuda3std6ranges3__45__cpo3endE,@object
	.size		_ZN30_INTERNAL_4950f7ab_4_k_cu_main4cuda3std6ranges3__45__cpo3endE,(_ZN30_INTERNAL_4950f7ab_4_k_cu_main6thrust24THRUST_300001_SM_1000_NS12placeholders2_6E - _ZN30_INTERNAL_4950f7ab_4_k_cu_main4cuda3std6ranges3__45__cpo3endE)
_ZN30_INTERNAL_4950f7ab_4_k_cu_main4cuda3std6ranges3__45__cpo3endE:
	.zero		1
	.type		_ZN30_INTERNAL_4950f7ab_4_k_cu_main6thrust24THRUST_300001_SM_1000_NS12placeholders2_6E,@object
	.size		_ZN30_INTERNAL_4950f7ab_4_k_cu_main6thrust24THRUST_300001_SM_1000_NS12placeholders2_6E,(_ZN30_INTERNAL_4950f7ab_4_k_cu_main4cuda3std3__45__cpo4rendE - _ZN30_INTERNAL_4950f7ab_4_k_cu_main6thrust24THRUST_300001_SM_1000_NS12placeholders2_6E)
_ZN30_INTERNAL_4950f7ab_4_k_cu_main6thrust24THRUST_300001_SM_1000_NS12placeholders2_6E:
	.zero		1
	.type		_ZN30_INTERNAL_4950f7ab_4_k_cu_main4cuda3std3__45__cpo4rendE,@object
	.size		_ZN30_INTERNAL_4950f7ab_4_k_cu_main4cuda3std3__45__cpo4rendE,(_ZN30_INTERNAL_4950f7ab_4_k_cu_main4cuda3std6ranges3__45__cpo9iter_swapE - _ZN30_INTERNAL_4950f7ab_4_k_cu_main4cuda3std3__45__cpo4rendE)
_ZN30_INTERNAL_4950f7ab_4_k_cu_main4cuda3std3__45__cpo4rendE:
	.zero		1
	.type		_ZN30_INTERNAL_4950f7ab_4_k_cu_main4cuda3std6ranges3__45__cpo9iter_swapE,@object
	.size		_ZN30_INTERNAL_4950f7ab_4_k_cu_main4cuda3std6ranges3__45__cpo9iter_swapE,(_ZN30_INTERNAL_4950f7ab_4_k_cu_main4cuda3std3__48unexpectE - _ZN30_INTERNAL_4950f7ab_4_k_cu_main4cuda3std6ranges3__45__cpo9iter_swapE)
_ZN30_INTERNAL_4950f7ab_4_k_cu_main4cuda3std6ranges3__45__cpo9iter_swapE:
	.zero		1
	.type		_ZN30_INTERNAL_4950f7ab_4_k_cu_main4cuda3std3__48unexpectE,@object
	.size		_ZN30_INTERNAL_4950f7ab_4_k_cu_main4cuda3std3__48unexpectE,(_ZN30_INTERNAL_4950f7ab_4_k_cu_main6thrust24THRUST_300001_SM_1000_NS8cuda_cub3parE - _ZN30_INTERNAL_4950f7ab_4_k_cu_main4cuda3std3__48unexpectE)
_ZN30_INTERNAL_4950f7ab_4_k_cu_main4cuda3std3__48unexpectE:
	.zero		1
	.type		_ZN30_INTERNAL_4950f7ab_4_k_cu_main6thrust24THRUST_300001_SM_1000_NS8cuda_cub3parE,@object
	.size		_ZN30_INTERNAL_4950f7ab_4_k_cu_main6thrust24THRUST_300001_SM_1000_NS8cuda_cub3parE,(_ZN30_INTERNAL_4950f7ab_4_k_cu_main6thrust24THRUST_300001_SM_1000_NS12placeholders2_4E - _ZN30_INTERNAL_4950f7ab_4_k_cu_main6thrust24THRUST_300001_SM_1000_NS8cuda_cub3parE)
_ZN30_INTERNAL_4950f7ab_4_k_cu_main6thrust24THRUST_300001_SM_1000_NS8cuda_cub3parE:
	.zero		1
	.type		_ZN30_INTERNAL_4950f7ab_4_k_cu_main6thrust24THRUST_300001_SM_1000_NS12placeholders2_4E,@object
	.size		_ZN30_INTERNAL_4950f7ab_4_k_cu_main6thrust24THRUST_300001_SM_1000_NS12placeholders2_4E,(_ZN30_INTERNAL_4950f7ab_4_k_cu_main4cuda3std3__45__cpo4cendE - _ZN30_INTERNAL_4950f7ab_4_k_cu_main6thrust24THRUST_300001_SM_1000_NS12placeholders2_4E)
_ZN30_INTERNAL_4950f7ab_4_k_cu_main6thrust24THRUST_300001_SM_1000_NS12placeholders2_4E:
	.zero		1
	.type		_ZN30_INTERNAL_4950f7ab_4_k_cu_main4cuda3std3__45__cpo4cendE,@object
	.size		_ZN30_INTERNAL_4950f7ab_4_k_cu_main4cuda3std3__45__cpo4cendE,(_ZN30_INTERNAL_4950f7ab_4_k_cu_main4cuda3std6ranges3__45__cpo4cendE - _ZN30_INTERNAL_4950f7ab_4_k_cu_main4cuda3std3__45__cpo4cendE)
_ZN30_INTERNAL_4950f7ab_4_k_cu_main4cuda3std3__45__cpo4cendE:
	.zero		1
	.type		_ZN30_INTERNAL_4950f7ab_4_k_cu_main4cuda3std6ranges3__45__cpo4cendE,@object
	.size		_ZN30_INTERNAL_4950f7ab_4_k_cu_main4cuda3std6ranges3__45__cpo4cendE,(_ZN30_INTERNAL_4950f7ab_4_k_cu_main4cuda3std3__420unreachable_sentinelE - _ZN30_INTERNAL_4950f7ab_4_k_cu_main4cuda3std6ranges3__45__cpo4cendE)
_ZN30_INTERNAL_4950f7ab_4_k_cu_main4cuda3std6ranges3__45__cpo4cendE:
	.zero		1
	.type		_ZN30_INTERNAL_4950f7ab_4_k_cu_main4cuda3std3__420unreachable_sentinelE,@object
	.size		_ZN30_INTERNAL_4950f7ab_4_k_cu_main4cuda3std3__420unreachable_sentinelE,(_ZN30_INTERNAL_4950f7ab_4_k_cu_main4cuda3std6ranges3__45__cpo5ssizeE - _ZN30_INTERNAL_4950f7ab_4_k_cu_main4cuda3std3__420unreachable_sentinelE)
_ZN30_INTERNAL_4950f7ab_4_k_cu_main4cuda3std3__420unreachable_sentinelE:
	.zero		1
	.type		_ZN30_INTERNAL_4950f7ab_4_k_cu_main4cuda3std6ranges3__45__cpo5ssizeE,@object
	.size		_ZN30_INTERNAL_4950f7ab_4_k_cu_main4cuda3std6ranges3__45__cpo5ssizeE,(_ZN30_INTERNAL_4950f7ab_4_k_cu_main6thrust24THRUST_300001_SM_1000_NS12placeholders2_8E - _ZN30_INTERNAL_4950f7ab_4_k_cu_main4cuda3std6ranges3__45__cpo5ssizeE)
_ZN30_INTERNAL_4950f7ab_4_k_cu_main4cuda3std6ranges3__45__cpo5ssizeE:
	.zero		1
	.type		_ZN30_INTERNAL_4950f7ab_4_k_cu_main6thrust24THRUST_300001_SM_1000_NS12placeholders2_8E,@object
	.size		_ZN30_INTERNAL_4950f7ab_4_k_cu_main6thrust24THRUST_300001_SM_1000_NS12placeholders2_8E,(_ZN30_INTERNAL_4950f7ab_4_k_cu_main4cuda3std3__45__cpo5crendE - _ZN30_INTERNAL_4950f7ab_4_k_cu_main6thrust24THRUST_300001_SM_1000_NS12placeholders2_8E)
_ZN30_INTERNAL_4950f7ab_4_k_cu_main6thrust24THRUST_300001_SM_1000_NS12placeholders2_8E:
	.zero		1
	.type		_ZN30_INTERNAL_4950f7ab_4_k_cu_main4cuda3std3__45__cpo5crendE,@object
	.size		_ZN30_INTERNAL_4950f7ab_4_k_cu_main4cuda3std3__45__cpo5crendE,(_ZN30_INTERNAL_4950f7ab_4_k_cu_main4cuda3std6ranges3__45__cpo4prevE - _ZN30_INTERNAL_4950f7ab_4_k_cu_main4cuda3std3__45__cpo5crendE)
_ZN30_INTERNAL_4950f7ab_4_k_cu_main4cuda3std3__45__cpo5crendE:
	.zero		1
	.type		_ZN30_INTERNAL_4950f7ab_4_k_cu_main4cuda3std6ranges3__45__cpo4prevE,@object
	.size		_ZN30_INTERNAL_4950f7ab_4_k_cu_main4cuda3std6ranges3__45__cpo4prevE,(_ZN30_INTERNAL_4950f7ab_4_k_cu_main4cuda3std6ranges3__45__cpo9iter_moveE - _ZN30_INTERNAL_4950f7ab_4_k_cu_main4cuda3std6ranges3__45__cpo4prevE)
_ZN30_INTERNAL_4950f7ab_4_k_cu_main4cuda3std6ranges3__45__cpo4prevE:
	.zero		1
	.type		_ZN30_INTERNAL_4950f7ab_4_k_cu_main4cuda3std6ranges3__45__cpo9iter_moveE,@object
	.size		_ZN30_INTERNAL_4950f7ab_4_k_cu_main4cuda3std6ranges3__45__cpo9iter_moveE,(_ZN30_INTERNAL_4950f7ab_4_k_cu_main6thrust24THRUST_300001_SM_1000_NS6system6detail10sequential3seqE - _ZN30_INTERNAL_4950f7ab_4_k_cu_main4cuda3std6ranges3__45__cpo9iter_moveE)
_ZN30_INTERNAL_4950f7ab_4_k_cu_main4cuda3std6ranges3__45__cpo9iter_moveE:
	.zero		1
	.type		_ZN30_INTERNAL_4950f7ab_4_k_cu_main6thrust24THRUST_300001_SM_1000_NS6system6detail10sequential3seqE,@object
	.size		_ZN30_INTERNAL_4950f7ab_4_k_cu_main6thrust24THRUST_300001_SM_1000_NS6system6detail10sequential3seqE,(.L_31 - _ZN30_INTERNAL_4950f7ab_4_k_cu_main6thrust24THRUST_300001_SM_1000_NS6system6detail10sequential3seqE)
_ZN30_INTERNAL_4950f7ab_4_k_cu_main6thrust24THRUST_300001_SM_1000_NS6system6detail10sequential3seqE:
	.zero		1
.L_31:


//--------------------- .nv.constant0._ZN3cub18CUB_300001_SM_10006detail8for_each13static_kernelINS2_12policy_hub_t12policy_500_tElN6thrust24THRUST_300001_SM_1000_NS8cuda_cub10__tabulate7functorINS7_6detail15normal_iteratorINS7_7pointerIjNS8_3tagERjNS7_11use_defaultEEEEENS7_6system6detail7generic6detail22compute_sequence_valueIivEElEEEEvT0_T1_ --------------------------
	.section	.nv.constant0._ZN3cub18CUB_300001_SM_10006detail8for_each13static_kernelINS2_12policy_hub_t12policy_500_tElN6thrust24THRUST_300001_SM_1000_NS8cuda_cub10__tabulate7functorINS7_6detail15normal_iteratorINS7_7pointerIjNS8_3tagERjNS7_11use_defaultEEEEENS7_6system6detail7generic6detail22compute_sequence_valueIivEElEEEEvT0_T1_,"a",@progbits
	.sectionflags	@""
	.align	4
.nv.constant0._ZN3cub18CUB_300001_SM_10006detail8for_each13static_kernelINS2_12policy_hub_t12policy_500_tElN6thrust24THRUST_300001_SM_1000_NS8cuda_cub10__tabulate7functorINS7_6detail15normal_iteratorINS7_7pointerIjNS8_3tagERjNS7_11use_defaultEEEEENS7_6system6detail7generic6detail22compute_sequence_valueIivEElEEEEvT0_T1_:
	.zero		920


//--------------------- .nv.constant0._ZN3cub18CUB_300001_SM_10006detail8for_each13static_kernelINS2_12policy_hub_t12policy_500_tEmN6thrust24THRUST_300001_SM_1000_NS8cuda_cub20__uninitialized_fill7functorINS7_7pointerIjNS8_3tagERjNS7_11use_defaultEEEjEEEEvT0_T1_ --------------------------
	.section	.nv.constant0._ZN3cub18CUB_300001_SM_10006detail8for_each13static_kernelINS2_12policy_hub_t12policy_500_tEmN6thrust24THRUST_300001_SM_1000_NS8cuda_cub20__uninitialized_fill7functorINS7_7pointerIjNS8_3tagERjNS7_11use_defaultEEEjEEEEvT0_T1_,"a",@progbits
	.sectionflags	@""
	.align	4
.nv.constant0._ZN3cub18CUB_300001_SM_10006detail8for_each13static_kernelINS2_12policy_hub_t12policy_500_tEmN6thrust24THRUST_300001_SM_1000_NS8cuda_cub20__uninitialized_fill7functorINS7_7pointerIjNS8_3tagERjNS7_11use_defaultEEEjEEEEvT0_T1_:
	.zero		920


//--------------------- .nv.constant0._ZN3cub18CUB_300001_SM_10006detail11EmptyKernelIvEEvv --------------------------
	.section	.nv.constant0._ZN3cub18CUB_300001_SM_10006detail11EmptyKernelIvEEvv,"a",@progbits
	.sectionflags	@""
	.align	4
.nv.constant0._ZN3cub18CUB_300001_SM_10006detail11EmptyKernelIvEEvv:
	.zero		896


//--------------------- .nv.constant0._Z16test_loader_warpILN3cub18CUB_300001_SM_100017WarpLoadAlgorithmE0ELi2ELi2EEvPKjPj --------------------------
	.section	.nv.constant0._Z16test_loader_warpILN3cub18CUB_300001_SM_100017WarpLoadAlgorithmE0ELi2ELi2EEvPKjPj,"a",@progbits
	.sectionflags	@""
	.align	4
.nv.constant0._Z16test_loader_warpILN3cub18CUB_300001_SM_100017WarpLoadAlgorithmE0ELi2ELi2EEvPKjPj:
	.zero		912


//--------------------- SYMBOLS --------------------------

	.type		.nv.reservedSmem.offset0,@object
	.size		.nv.reservedSmem.offset0,0x4
